//
// Generated by NVIDIA NVVM Compiler
//
// Compiler Build ID: CL-36424714
// Cuda compilation tools, release 13.0, V13.0.88
// Based on NVVM 20.0.0
//

.version 9.0
.target sm_100
.address_size 64

	// .globl	_Z13nonLocalMeansPdiiidS_
.func  (.param .b64 func_retval0) __internal_accurate_pow
(
	.param .b64 __internal_accurate_pow_param_0
)
;

.visible .entry _Z13nonLocalMeansPdiiidS_(
	.param .u64 .ptr .align 1 _Z13nonLocalMeansPdiiidS__param_0,
	.param .u32 _Z13nonLocalMeansPdiiidS__param_1,
	.param .u32 _Z13nonLocalMeansPdiiidS__param_2,
	.param .u32 _Z13nonLocalMeansPdiiidS__param_3,
	.param .f64 _Z13nonLocalMeansPdiiidS__param_4,
	.param .u64 .ptr .align 1 _Z13nonLocalMeansPdiiidS__param_5
)
{
	.reg .pred 	%p<98>;
	.reg .b32 	%r<182>;
	.reg .b32 	%f<5>;
	.reg .b64 	%rd<24>;
	.reg .b64 	%fd<253>;

	ld.param.u64 	%rd7, [_Z13nonLocalMeansPdiiidS__param_0];
	ld.param.u32 	%r50, [_Z13nonLocalMeansPdiiidS__param_1];
	ld.param.u32 	%r51, [_Z13nonLocalMeansPdiiidS__param_2];
	ld.param.u32 	%r52, [_Z13nonLocalMeansPdiiidS__param_3];
	ld.param.f64 	%fd85, [_Z13nonLocalMeansPdiiidS__param_4];
	ld.param.u64 	%rd8, [_Z13nonLocalMeansPdiiidS__param_5];
	cvta.to.global.u64 	%rd1, %rd7;
	cvta.to.global.u64 	%rd9, %rd8;
	mov.u32 	%r53, %ctaid.x;
	mov.u32 	%r54, %tid.x;
	mad.lo.s32 	%r1, %r51, %r53, %r54;
	mul.wide.s32 	%rd10, %r1, 8;
	add.s64 	%rd2, %rd9, %rd10;
	mov.b64 	%rd11, 0;
	st.global.u64 	[%rd2], %rd11;
	setp.lt.s32 	%p2, %r50, 1;
	mov.f64 	%fd229, 0d0000000000000000;
	mov.f64 	%fd230, 0d0000000000000000;
	@%p2 bra 	$L__BB0_43;
	setp.lt.s32 	%p3, %r51, 1;
	sub.s32 	%r55, 1, %r52;
	shr.u32 	%r56, %r55, 31;
	add.s32 	%r57, %r55, %r56;
	shr.s32 	%r2, %r57, 1;
	add.s32 	%r58, %r52, -1;
	shr.u32 	%r59, %r58, 31;
	add.s32 	%r60, %r58, %r59;
	shr.s32 	%r3, %r60, 1;
	mul.lo.s32 	%r4, %r52, %r52;
	mov.f64 	%fd88, 0d4000000000000000;
	{
	.reg .b32 %temp; 
	mov.b64 	{%temp, %r5}, %fd88;
	}
	and.b32  	%r6, %r5, 2146435072;
	setp.eq.s32 	%p4, %r6, 1062207488;
	setp.lt.s32 	%p5, %r5, 0;
	selp.b32 	%r7, 0, 2146435072, %p5;
	and.b32  	%r61, %r5, 2147483647;
	setp.ne.s32 	%p6, %r61, 1071644672;
	and.pred  	%p1, %p4, %p6;
	or.b32  	%r8, %r7, -2147483648;
	mul.f64 	%fd1, %fd85, %fd85;
	@%p3 bra 	$L__BB0_43;
	setp.ge.s32 	%p7, %r3, %r2;
	@%p7 bra 	$L__BB0_10;
	and.b32  	%r9, %r51, 1;
	and.b32  	%r10, %r51, 2147483646;
	mov.f64 	%fd191, 0d8000000000000000;
	div.rn.f64 	%fd192, %fd191, %fd1;
	fma.rn.f64 	%fd193, %fd192, 0d3FF71547652B82FE, 0d4338000000000000;
	{
	.reg .b32 %temp; 
	mov.b64 	{%r154, %temp}, %fd193;
	}
	mov.f64 	%fd194, 0dC338000000000000;
	add.rn.f64 	%fd195, %fd193, %fd194;
	fma.rn.f64 	%fd196, %fd195, 0dBFE62E42FEFA39EF, %fd192;
	fma.rn.f64 	%fd197, %fd195, 0dBC7ABC9E3B39803F, %fd196;
	fma.rn.f64 	%fd198, %fd197, 0d3E5ADE1569CE2BDF, 0d3E928AF3FCA213EA;
	fma.rn.f64 	%fd199, %fd198, %fd197, 0d3EC71DEE62401315;
	fma.rn.f64 	%fd200, %fd199, %fd197, 0d3EFA01997C89EB71;
	fma.rn.f64 	%fd201, %fd200, %fd197, 0d3F2A01A014761F65;
	fma.rn.f64 	%fd202, %fd201, %fd197, 0d3F56C16C1852B7AF;
	fma.rn.f64 	%fd203, %fd202, %fd197, 0d3F81111111122322;
	fma.rn.f64 	%fd204, %fd203, %fd197, 0d3FA55555555502A1;
	fma.rn.f64 	%fd205, %fd204, %fd197, 0d3FC5555555555511;
	fma.rn.f64 	%fd206, %fd205, %fd197, 0d3FE000000000000B;
	fma.rn.f64 	%fd207, %fd206, %fd197, 0d3FF0000000000000;
	fma.rn.f64 	%fd208, %fd207, %fd197, 0d3FF0000000000000;
	{
	.reg .b32 %temp; 
	mov.b64 	{%r155, %temp}, %fd208;
	}
	{
	.reg .b32 %temp; 
	mov.b64 	{%temp, %r156}, %fd208;
	}
	shl.b32 	%r157, %r154, 20;
	add.s32 	%r158, %r157, %r156;
	mov.b64 	%fd2, {%r155, %r158};
	{
	.reg .b32 %temp; 
	mov.b64 	{%temp, %r159}, %fd192;
	}
	mov.b32 	%f4, %r159;
	abs.f32 	%f1, %f4;
	setp.lt.f64 	%p89, %fd192, 0d0000000000000000;
	add.f64 	%fd209, %fd192, 0d7FF0000000000000;
	selp.f64 	%fd3, 0d0000000000000000, %fd209, %p89;
	shr.u32 	%r160, %r154, 31;
	add.s32 	%r161, %r154, %r160;
	shr.s32 	%r162, %r161, 1;
	shl.b32 	%r163, %r162, 20;
	add.s32 	%r164, %r156, %r163;
	mov.b64 	%fd210, {%r155, %r164};
	sub.s32 	%r165, %r154, %r162;
	shl.b32 	%r166, %r165, 20;
	add.s32 	%r167, %r166, 1072693248;
	mov.b32 	%r173, 0;
	mov.b64 	%fd211, {%r173, %r167};
	mul.f64 	%fd4, %fd211, %fd210;
	neg.s32 	%r11, %r10;
	mul.lo.s32 	%r12, %r52, %r51;
	shl.b32 	%r13, %r4, 1;
	mov.f64 	%fd229, 0d0000000000000000;
	mul.wide.s32 	%rd20, %r4, 8;
	mov.f64 	%fd230, %fd229;
$L__BB0_4:
	setp.eq.s32 	%p90, %r51, 1;
	mov.b32 	%r176, 0;
	@%p90 bra 	$L__BB0_7;
	mad.lo.s32 	%r169, %r12, %r173, %r3;
	mad.lo.s32 	%r174, %r52, %r169, %r3;
	mov.u32 	%r175, %r11;
$L__BB0_6:
	setp.geu.f32 	%p91, %f1, 0f40874800;
	setp.lt.f32 	%p92, %f1, 0f4086232B;
	selp.f64 	%fd213, %fd3, %fd4, %p91;
	selp.f64 	%fd214, %fd2, %fd213, %p92;
	add.f64 	%fd215, %fd230, %fd214;
	mul.wide.s32 	%rd18, %r174, 8;
	add.s64 	%rd19, %rd1, %rd18;
	ld.global.f64 	%fd216, [%rd19];
	fma.rn.f64 	%fd217, %fd214, %fd216, %fd229;
	st.global.f64 	[%rd2], %fd217;
	add.f64 	%fd230, %fd215, %fd214;
	add.s64 	%rd21, %rd19, %rd20;
	ld.global.f64 	%fd218, [%rd21];
	fma.rn.f64 	%fd229, %fd214, %fd218, %fd217;
	st.global.f64 	[%rd2], %fd229;
	add.s32 	%r175, %r175, 2;
	add.s32 	%r174, %r174, %r13;
	setp.ne.s32 	%p93, %r175, 0;
	mov.u32 	%r176, %r10;
	@%p93 bra 	$L__BB0_6;
$L__BB0_7:
	setp.eq.s32 	%p94, %r9, 0;
	@%p94 bra 	$L__BB0_9;
	setp.geu.f32 	%p95, %f1, 0f40874800;
	setp.lt.f32 	%p96, %f1, 0f4086232B;
	selp.f64 	%fd219, %fd3, %fd4, %p95;
	selp.f64 	%fd220, %fd2, %fd219, %p96;
	add.f64 	%fd230, %fd230, %fd220;
	mad.lo.s32 	%r170, %r173, %r51, %r176;
	mad.lo.s32 	%r171, %r170, %r52, %r3;
	mad.lo.s32 	%r172, %r171, %r52, %r3;
	mul.wide.s32 	%rd22, %r172, 8;
	add.s64 	%rd23, %rd1, %rd22;
	ld.global.f64 	%fd221, [%rd23];
	fma.rn.f64 	%fd229, %fd220, %fd221, %fd229;
	st.global.f64 	[%rd2], %fd229;
$L__BB0_9:
	add.s32 	%r173, %r173, 1;
	setp.eq.s32 	%p97, %r173, %r50;
	@%p97 bra 	$L__BB0_43;
	bra.uni 	$L__BB0_4;
$L__BB0_10:
	sub.s32 	%r22, %r3, %r2;
	add.s32 	%r63, %r22, 1;
	and.b32  	%r23, %r63, 3;
	add.s32 	%r24, %r2, 1;
	mul.lo.s32 	%r25, %r4, %r1;
	mov.b32 	%r177, 0;
	mov.f64 	%fd229, 0d0000000000000000;
	mov.f64 	%fd230, %fd229;
$L__BB0_11:
	mov.b32 	%r178, 0;
$L__BB0_12:
	mad.lo.s32 	%r65, %r177, %r51, %r178;
	mul.lo.s32 	%r28, %r4, %r65;
	mov.f64 	%fd249, 0d0000000000000000;
	mov.u32 	%r179, %r2;
$L__BB0_13:
	setp.eq.s32 	%p8, %r23, 0;
	add.s32 	%r66, %r179, %r3;
	mul.lo.s32 	%r67, %r66, %r52;
	add.s32 	%r30, %r67, %r25;
	add.s32 	%r31, %r67, %r28;
	mov.u32 	%r181, %r2;
	@%p8 bra 	$L__BB0_58;
	setp.lt.s32 	%p9, %r5, 0;
	setp.eq.s32 	%p10, %r6, 1062207488;
	add.s32 	%r68, %r2, %r3;
	add.s32 	%r69, %r30, %r68;
	mul.wide.s32 	%rd12, %r69, 8;
	add.s64 	%rd5, %rd1, %rd12;
	ld.global.f64 	%fd92, [%rd5];
	add.s32 	%r70, %r31, %r68;
	mul.wide.s32 	%rd13, %r70, 8;
	add.s64 	%rd6, %rd1, %rd13;
	ld.global.f64 	%fd93, [%rd6];
	sub.f64 	%fd57, %fd92, %fd93;
	{
	.reg .b32 %temp; 
	mov.b64 	{%temp, %r39}, %fd57;
	}
	abs.f64 	%fd58, %fd57;
	{ // callseq 0, 0
	.param .b64 param0;
	st.param.f64 	[param0], %fd58;
	.param .b64 retval0;
	call.uni (retval0), 
	__internal_accurate_pow, 
	(
	param0
	);
	ld.param.f64 	%fd94, [retval0];
	} // callseq 0
	setp.lt.s32 	%p12, %r39, 0;
	neg.f64 	%fd96, %fd94;
	selp.f64 	%fd97, %fd96, %fd94, %p10;
	selp.f64 	%fd98, %fd97, %fd94, %p12;
	setp.eq.f64 	%p13, %fd57, 0d0000000000000000;
	selp.b32 	%r71, %r39, 0, %p10;
	or.b32  	%r72, %r71, 2146435072;
	selp.b32 	%r73, %r72, %r71, %p9;
	mov.b32 	%r74, 0;
	mov.b64 	%fd99, {%r74, %r73};
	selp.f64 	%fd245, %fd99, %fd98, %p13;
	add.f64 	%fd100, %fd57, 0d4000000000000000;
	{
	.reg .b32 %temp; 
	mov.b64 	{%temp, %r75}, %fd100;
	}
	and.b32  	%r76, %r75, 2146435072;
	setp.ne.s32 	%p14, %r76, 2146435072;
	@%p14 bra 	$L__BB0_45;
	setp.nan.f64 	%p15, %fd57, %fd57;
	@%p15 bra 	$L__BB0_44;
	setp.neu.f64 	%p16, %fd58, 0d7FF0000000000000;
	@%p16 bra 	$L__BB0_45;
	selp.b32 	%r77, %r8, %r7, %p1;
	selp.b32 	%r78, %r77, %r7, %p12;
	mov.b32 	%r79, 0;
	mov.b64 	%fd245, {%r79, %r78};
	bra.uni 	$L__BB0_45;
$L__BB0_18:
	mov.u32 	%r32, %r181;
	setp.lt.s32 	%p42, %r5, 0;
	setp.eq.s32 	%p43, %r6, 1062207488;
	add.s32 	%r98, %r32, %r3;
	add.s32 	%r99, %r30, %r98;
	mul.wide.s32 	%rd14, %r99, 8;
	add.s64 	%rd3, %rd1, %rd14;
	ld.global.f64 	%fd125, [%rd3];
	add.s32 	%r100, %r31, %r98;
	mul.wide.s32 	%rd15, %r100, 8;
	add.s64 	%rd4, %rd1, %rd15;
	ld.global.f64 	%fd126, [%rd4];
	sub.f64 	%fd24, %fd125, %fd126;
	{
	.reg .b32 %temp; 
	mov.b64 	{%temp, %r33}, %fd24;
	}
	abs.f64 	%fd25, %fd24;
	{ // callseq 3, 0
	.param .b64 param0;
	st.param.f64 	[param0], %fd25;
	.param .b64 retval0;
	call.uni (retval0), 
	__internal_accurate_pow, 
	(
	param0
	);
	ld.param.f64 	%fd127, [retval0];
	} // callseq 3
	setp.lt.s32 	%p45, %r33, 0;
	neg.f64 	%fd129, %fd127;
	selp.f64 	%fd130, %fd129, %fd127, %p43;
	selp.f64 	%fd131, %fd130, %fd127, %p45;
	setp.eq.f64 	%p46, %fd24, 0d0000000000000000;
	selp.b32 	%r101, %r33, 0, %p43;
	or.b32  	%r102, %r101, 2146435072;
	selp.b32 	%r103, %r102, %r101, %p42;
	mov.b32 	%r104, 0;
	mov.b64 	%fd132, {%r104, %r103};
	selp.f64 	%fd240, %fd132, %fd131, %p46;
	add.f64 	%fd133, %fd24, 0d4000000000000000;
	{
	.reg .b32 %temp; 
	mov.b64 	{%temp, %r105}, %fd133;
	}
	and.b32  	%r106, %r105, 2146435072;
	setp.ne.s32 	%p47, %r106, 2146435072;
	@%p47 bra 	$L__BB0_23;
	setp.nan.f64 	%p48, %fd24, %fd24;
	@%p48 bra 	$L__BB0_22;
	setp.neu.f64 	%p49, %fd25, 0d7FF0000000000000;
	@%p49 bra 	$L__BB0_23;
	selp.b32 	%r107, %r8, %r7, %p1;
	selp.b32 	%r108, %r107, %r7, %p45;
	mov.b32 	%r109, 0;
	mov.b64 	%fd240, {%r109, %r108};
	bra.uni 	$L__BB0_23;
$L__BB0_22:
	mov.f64 	%fd134, 0d4000000000000000;
	add.rn.f64 	%fd240, %fd24, %fd134;
$L__BB0_23:
	setp.eq.f64 	%p54, %fd24, 0d3FF0000000000000;
	selp.f64 	%fd135, 0d3FF0000000000000, %fd240, %p54;
	add.f64 	%fd30, %fd249, %fd135;
	ld.global.f64 	%fd136, [%rd3+8];
	ld.global.f64 	%fd137, [%rd4+8];
	sub.f64 	%fd31, %fd136, %fd137;
	{
	.reg .b32 %temp; 
	mov.b64 	{%temp, %r34}, %fd31;
	}
	abs.f64 	%fd32, %fd31;
	{ // callseq 4, 0
	.param .b64 param0;
	st.param.f64 	[param0], %fd32;
	.param .b64 retval0;
	call.uni (retval0), 
	__internal_accurate_pow, 
	(
	param0
	);
	ld.param.f64 	%fd138, [retval0];
	} // callseq 4
	setp.lt.s32 	%p55, %r34, 0;
	neg.f64 	%fd140, %fd138;
	selp.f64 	%fd141, %fd140, %fd138, %p43;
	selp.f64 	%fd142, %fd141, %fd138, %p55;
	setp.eq.f64 	%p56, %fd31, 0d0000000000000000;
	selp.b32 	%r110, %r34, 0, %p43;
	or.b32  	%r111, %r110, 2146435072;
	selp.b32 	%r112, %r111, %r110, %p42;
	mov.b32 	%r113, 0;
	mov.b64 	%fd143, {%r113, %r112};
	selp.f64 	%fd241, %fd143, %fd142, %p56;
	add.f64 	%fd144, %fd31, 0d4000000000000000;
	{
	.reg .b32 %temp; 
	mov.b64 	{%temp, %r114}, %fd144;
	}
	and.b32  	%r115, %r114, 2146435072;
	setp.ne.s32 	%p57, %r115, 2146435072;
	@%p57 bra 	$L__BB0_28;
	setp.nan.f64 	%p58, %fd31, %fd31;
	@%p58 bra 	$L__BB0_27;
	setp.neu.f64 	%p59, %fd32, 0d7FF0000000000000;
	@%p59 bra 	$L__BB0_28;
	selp.b32 	%r116, %r8, %r7, %p1;
	selp.b32 	%r117, %r116, %r7, %p55;
	mov.b32 	%r118, 0;
	mov.b64 	%fd241, {%r118, %r117};
	bra.uni 	$L__BB0_28;
$L__BB0_27:
	mov.f64 	%fd145, 0d4000000000000000;
	add.rn.f64 	%fd241, %fd31, %fd145;
$L__BB0_28:
	setp.eq.f64 	%p64, %fd31, 0d3FF0000000000000;
	selp.f64 	%fd146, 0d3FF0000000000000, %fd241, %p64;
	add.f64 	%fd37, %fd30, %fd146;
	ld.global.f64 	%fd147, [%rd3+16];
	ld.global.f64 	%fd148, [%rd4+16];
	sub.f64 	%fd38, %fd147, %fd148;
	{
	.reg .b32 %temp; 
	mov.b64 	{%temp, %r35}, %fd38;
	}
	abs.f64 	%fd39, %fd38;
	{ // callseq 5, 0
	.param .b64 param0;
	st.param.f64 	[param0], %fd39;
	.param .b64 retval0;
	call.uni (retval0), 
	__internal_accurate_pow, 
	(
	param0
	);
	ld.param.f64 	%fd149, [retval0];
	} // callseq 5
	setp.lt.s32 	%p65, %r35, 0;
	neg.f64 	%fd151, %fd149;
	selp.f64 	%fd152, %fd151, %fd149, %p43;
	selp.f64 	%fd153, %fd152, %fd149, %p65;
	setp.eq.f64 	%p66, %fd38, 0d0000000000000000;
	selp.b32 	%r119, %r35, 0, %p43;
	or.b32  	%r120, %r119, 2146435072;
	selp.b32 	%r121, %r120, %r119, %p42;
	mov.b32 	%r122, 0;
	mov.b64 	%fd154, {%r122, %r121};
	selp.f64 	%fd242, %fd154, %fd153, %p66;
	add.f64 	%fd155, %fd38, 0d4000000000000000;
	{
	.reg .b32 %temp; 
	mov.b64 	{%temp, %r123}, %fd155;
	}
	and.b32  	%r124, %r123, 2146435072;
	setp.ne.s32 	%p67, %r124, 2146435072;
	@%p67 bra 	$L__BB0_33;
	setp.nan.f64 	%p68, %fd38, %fd38;
	@%p68 bra 	$L__BB0_32;
	setp.neu.f64 	%p69, %fd39, 0d7FF0000000000000;
	@%p69 bra 	$L__BB0_33;
	selp.b32 	%r125, %r8, %r7, %p1;
	selp.b32 	%r126, %r125, %r7, %p65;
	mov.b32 	%r127, 0;
	mov.b64 	%fd242, {%r127, %r126};
	bra.uni 	$L__BB0_33;
$L__BB0_32:
	mov.f64 	%fd156, 0d4000000000000000;
	add.rn.f64 	%fd242, %fd38, %fd156;
$L__BB0_33:
	setp.eq.f64 	%p74, %fd38, 0d3FF0000000000000;
	selp.f64 	%fd157, 0d3FF0000000000000, %fd242, %p74;
	add.f64 	%fd44, %fd37, %fd157;
	ld.global.f64 	%fd158, [%rd3+24];
	ld.global.f64 	%fd159, [%rd4+24];
	sub.f64 	%fd45, %fd158, %fd159;
	{
	.reg .b32 %temp; 
	mov.b64 	{%temp, %r36}, %fd45;
	}
	abs.f64 	%fd46, %fd45;
	{ // callseq 6, 0
	.param .b64 param0;
	st.param.f64 	[param0], %fd46;
	.param .b64 retval0;
	call.uni (retval0), 
	__internal_accurate_pow, 
	(
	param0
	);
	ld.param.f64 	%fd160, [retval0];
	} // callseq 6
	setp.lt.s32 	%p75, %r36, 0;
	neg.f64 	%fd162, %fd160;
	selp.f64 	%fd163, %fd162, %fd160, %p43;
	selp.f64 	%fd164, %fd163, %fd160, %p75;
	setp.eq.f64 	%p76, %fd45, 0d0000000000000000;
	selp.b32 	%r128, %r36, 0, %p43;
	or.b32  	%r129, %r128, 2146435072;
	selp.b32 	%r130, %r129, %r128, %p42;
	mov.b32 	%r131, 0;
	mov.b64 	%fd165, {%r131, %r130};
	selp.f64 	%fd243, %fd165, %fd164, %p76;
	add.f64 	%fd166, %fd45, 0d4000000000000000;
	{
	.reg .b32 %temp; 
	mov.b64 	{%temp, %r132}, %fd166;
	}
	and.b32  	%r133, %r132, 2146435072;
	setp.ne.s32 	%p77, %r133, 2146435072;
	@%p77 bra 	$L__BB0_38;
	setp.nan.f64 	%p78, %fd45, %fd45;
	@%p78 bra 	$L__BB0_37;
	setp.neu.f64 	%p79, %fd46, 0d7FF0000000000000;
	@%p79 bra 	$L__BB0_38;
	selp.b32 	%r134, %r8, %r7, %p1;
	selp.b32 	%r135, %r134, %r7, %p75;
	mov.b32 	%r136, 0;
	mov.b64 	%fd243, {%r136, %r135};
	bra.uni 	$L__BB0_38;
$L__BB0_37:
	mov.f64 	%fd167, 0d4000000000000000;
	add.rn.f64 	%fd243, %fd45, %fd167;
$L__BB0_38:
	setp.eq.f64 	%p81, %fd45, 0d3FF0000000000000;
	selp.f64 	%fd168, 0d3FF0000000000000, %fd243, %p81;
	add.f64 	%fd249, %fd44, %fd168;
	add.s32 	%r181, %r32, 4;
	add.s32 	%r137, %r32, 3;
	setp.eq.s32 	%p82, %r137, %r3;
	@%p82 bra 	$L__BB0_59;
	bra.uni 	$L__BB0_18;
$L__BB0_39:
	setp.lt.f64 	%p85, %fd81, 0d0000000000000000;
	add.f64 	%fd186, %fd81, 0d7FF0000000000000;
	selp.f64 	%fd244, 0d0000000000000000, %fd186, %p85;
	setp.geu.f32 	%p86, %f2, 0f40874800;
	@%p86 bra 	$L__BB0_41;
	shr.u32 	%r141, %r46, 31;
	add.s32 	%r142, %r46, %r141;
	shr.s32 	%r143, %r142, 1;
	shl.b32 	%r144, %r143, 20;
	add.s32 	%r145, %r48, %r144;
	mov.b64 	%fd187, {%r47, %r145};
	sub.s32 	%r146, %r46, %r143;
	shl.b32 	%r147, %r146, 20;
	add.s32 	%r148, %r147, 1072693248;
	mov.b32 	%r149, 0;
	mov.b64 	%fd188, {%r149, %r148};
	mul.f64 	%fd244, %fd188, %fd187;
$L__BB0_41:
	add.f64 	%fd230, %fd230, %fd244;
	mad.lo.s32 	%r150, %r177, %r51, %r178;
	mad.lo.s32 	%r151, %r150, %r52, %r3;
	mad.lo.s32 	%r152, %r151, %r52, %r3;
	mul.wide.s32 	%rd16, %r152, 8;
	add.s64 	%rd17, %rd1, %rd16;
	ld.global.f64 	%fd189, [%rd17];
	fma.rn.f64 	%fd229, %fd244, %fd189, %fd229;
	st.global.f64 	[%rd2], %fd229;
	add.s32 	%r178, %r178, 1;
	setp.eq.s32 	%p87, %r178, %r51;
	@%p87 bra 	$L__BB0_42;
	bra.uni 	$L__BB0_12;
$L__BB0_42:
	add.s32 	%r177, %r177, 1;
	setp.ne.s32 	%p88, %r177, %r50;
	@%p88 bra 	$L__BB0_11;
$L__BB0_43:
	div.rn.f64 	%fd222, %fd229, %fd230;
	st.global.f64 	[%rd2], %fd222;
	ret;
$L__BB0_44:
	mov.f64 	%fd101, 0d4000000000000000;
	add.rn.f64 	%fd245, %fd57, %fd101;
$L__BB0_45:
	setp.eq.s32 	%p18, %r23, 1;
	setp.eq.f64 	%p19, %fd57, 0d3FF0000000000000;
	selp.f64 	%fd102, 0d3FF0000000000000, %fd245, %p19;
	add.f64 	%fd249, %fd249, %fd102;
	mov.u32 	%r181, %r24;
	@%p18 bra 	$L__BB0_58;
	ld.global.f64 	%fd103, [%rd5+8];
	ld.global.f64 	%fd104, [%rd6+8];
	sub.f64 	%fd64, %fd103, %fd104;
	{
	.reg .b32 %temp; 
	mov.b64 	{%temp, %r40}, %fd64;
	}
	abs.f64 	%fd65, %fd64;
	{ // callseq 1, 0
	.param .b64 param0;
	st.param.f64 	[param0], %fd65;
	.param .b64 retval0;
	call.uni (retval0), 
	__internal_accurate_pow, 
	(
	param0
	);
	ld.param.f64 	%fd105, [retval0];
	} // callseq 1
	setp.lt.s32 	%p23, %r40, 0;
	neg.f64 	%fd107, %fd105;
	selp.f64 	%fd108, %fd107, %fd105, %p10;
	selp.f64 	%fd109, %fd108, %fd105, %p23;
	setp.eq.f64 	%p24, %fd64, 0d0000000000000000;
	selp.b32 	%r80, %r40, 0, %p10;
	or.b32  	%r81, %r80, 2146435072;
	selp.b32 	%r82, %r81, %r80, %p9;
	mov.b32 	%r83, 0;
	mov.b64 	%fd110, {%r83, %r82};
	selp.f64 	%fd246, %fd110, %fd109, %p24;
	add.f64 	%fd111, %fd64, 0d4000000000000000;
	{
	.reg .b32 %temp; 
	mov.b64 	{%temp, %r84}, %fd111;
	}
	and.b32  	%r85, %r84, 2146435072;
	setp.ne.s32 	%p25, %r85, 2146435072;
	@%p25 bra 	$L__BB0_51;
	setp.nan.f64 	%p26, %fd64, %fd64;
	@%p26 bra 	$L__BB0_50;
	setp.neu.f64 	%p27, %fd65, 0d7FF0000000000000;
	@%p27 bra 	$L__BB0_51;
	selp.b32 	%r86, %r8, %r7, %p1;
	selp.b32 	%r87, %r86, %r7, %p23;
	mov.b32 	%r88, 0;
	mov.b64 	%fd246, {%r88, %r87};
	bra.uni 	$L__BB0_51;
$L__BB0_50:
	mov.f64 	%fd112, 0d4000000000000000;
	add.rn.f64 	%fd246, %fd64, %fd112;
$L__BB0_51:
	add.s32 	%r181, %r2, 2;
	setp.eq.s32 	%p29, %r23, 2;
	setp.eq.f64 	%p30, %fd64, 0d3FF0000000000000;
	selp.f64 	%fd113, 0d3FF0000000000000, %fd246, %p30;
	add.f64 	%fd249, %fd249, %fd113;
	@%p29 bra 	$L__BB0_58;
	ld.global.f64 	%fd114, [%rd5+16];
	ld.global.f64 	%fd115, [%rd6+16];
	sub.f64 	%fd71, %fd114, %fd115;
	{
	.reg .b32 %temp; 
	mov.b64 	{%temp, %r42}, %fd71;
	}
	abs.f64 	%fd72, %fd71;
	{ // callseq 2, 0
	.param .b64 param0;
	st.param.f64 	[param0], %fd72;
	.param .b64 retval0;
	call.uni (retval0), 
	__internal_accurate_pow, 
	(
	param0
	);
	ld.param.f64 	%fd116, [retval0];
	} // callseq 2
	setp.lt.s32 	%p34, %r42, 0;
	neg.f64 	%fd118, %fd116;
	selp.f64 	%fd119, %fd118, %fd116, %p10;
	selp.f64 	%fd120, %fd119, %fd116, %p34;
	setp.eq.f64 	%p35, %fd71, 0d0000000000000000;
	selp.b32 	%r89, %r42, 0, %p10;
	or.b32  	%r90, %r89, 2146435072;
	selp.b32 	%r91, %r90, %r89, %p9;
	mov.b32 	%r92, 0;
	mov.b64 	%fd121, {%r92, %r91};
	selp.f64 	%fd247, %fd121, %fd120, %p35;
	add.f64 	%fd122, %fd71, 0d4000000000000000;
	{
	.reg .b32 %temp; 
	mov.b64 	{%temp, %r93}, %fd122;
	}
	and.b32  	%r94, %r93, 2146435072;
	setp.ne.s32 	%p36, %r94, 2146435072;
	@%p36 bra 	$L__BB0_57;
	setp.nan.f64 	%p37, %fd71, %fd71;
	@%p37 bra 	$L__BB0_56;
	setp.neu.f64 	%p38, %fd72, 0d7FF0000000000000;
	@%p38 bra 	$L__BB0_57;
	selp.b32 	%r95, %r8, %r7, %p1;
	selp.b32 	%r96, %r95, %r7, %p34;
	mov.b32 	%r97, 0;
	mov.b64 	%fd247, {%r97, %r96};
	bra.uni 	$L__BB0_57;
$L__BB0_56:
	mov.f64 	%fd123, 0d4000000000000000;
	add.rn.f64 	%fd247, %fd71, %fd123;
$L__BB0_57:
	add.s32 	%r181, %r2, 3;
	setp.eq.f64 	%p40, %fd71, 0d3FF0000000000000;
	selp.f64 	%fd124, 0d3FF0000000000000, %fd247, %p40;
	add.f64 	%fd249, %fd249, %fd124;
$L__BB0_58:
	setp.lt.u32 	%p41, %r22, 3;
	@%p41 bra 	$L__BB0_59;
	bra.uni 	$L__BB0_18;
$L__BB0_59:
	add.s32 	%r45, %r179, 1;
	setp.ne.s32 	%p83, %r179, %r3;
	mov.u32 	%r179, %r45;
	@%p83 bra 	$L__BB0_13;
	neg.f64 	%fd169, %fd249;
	div.rn.f64 	%fd81, %fd169, %fd1;
	fma.rn.f64 	%fd170, %fd81, 0d3FF71547652B82FE, 0d4338000000000000;
	{
	.reg .b32 %temp; 
	mov.b64 	{%r46, %temp}, %fd170;
	}
	mov.f64 	%fd171, 0dC338000000000000;
	add.rn.f64 	%fd172, %fd170, %fd171;
	fma.rn.f64 	%fd173, %fd172, 0dBFE62E42FEFA39EF, %fd81;
	fma.rn.f64 	%fd174, %fd172, 0dBC7ABC9E3B39803F, %fd173;
	fma.rn.f64 	%fd175, %fd174, 0d3E5ADE1569CE2BDF, 0d3E928AF3FCA213EA;
	fma.rn.f64 	%fd176, %fd175, %fd174, 0d3EC71DEE62401315;
	fma.rn.f64 	%fd177, %fd176, %fd174, 0d3EFA01997C89EB71;
	fma.rn.f64 	%fd178, %fd177, %fd174, 0d3F2A01A014761F65;
	fma.rn.f64 	%fd179, %fd178, %fd174, 0d3F56C16C1852B7AF;
	fma.rn.f64 	%fd180, %fd179, %fd174, 0d3F81111111122322;
	fma.rn.f64 	%fd181, %fd180, %fd174, 0d3FA55555555502A1;
	fma.rn.f64 	%fd182, %fd181, %fd174, 0d3FC5555555555511;
	fma.rn.f64 	%fd183, %fd182, %fd174, 0d3FE000000000000B;
	fma.rn.f64 	%fd184, %fd183, %fd174, 0d3FF0000000000000;
	fma.rn.f64 	%fd185, %fd184, %fd174, 0d3FF0000000000000;
	{
	.reg .b32 %temp; 
	mov.b64 	{%r47, %temp}, %fd185;
	}
	{
	.reg .b32 %temp; 
	mov.b64 	{%temp, %r48}, %fd185;
	}
	shl.b32 	%r138, %r46, 20;
	add.s32 	%r139, %r138, %r48;
	mov.b64 	%fd244, {%r47, %r139};
	{
	.reg .b32 %temp; 
	mov.b64 	{%temp, %r140}, %fd81;
	}
	mov.b32 	%f3, %r140;
	abs.f32 	%f2, %f3;
	setp.lt.f32 	%p84, %f2, 0f4086232B;
	@%p84 bra 	$L__BB0_41;
	bra.uni 	$L__BB0_39;

}
.func  (.param .b64 func_retval0) __internal_accurate_pow(
	.param .b64 __internal_accurate_pow_param_0
)
{
	.reg .pred 	%p<8>;
	.reg .b32 	%r<49>;
	.reg .b32 	%f<3>;
	.reg .b64 	%fd<109>;

	ld.param.f64 	%fd10, [__internal_accurate_pow_param_0];
	{
	.reg .b32 %temp; 
	mov.b64 	{%temp, %r46}, %fd10;
	}
	{
	.reg .b32 %temp; 
	mov.b64 	{%r45, %temp}, %fd10;
	}
	shr.u32 	%r47, %r46, 20;
	setp.gt.u32 	%p1, %r46, 1048575;
	@%p1 bra 	$L__BB1_2;
	mul.f64 	%fd11, %fd10, 0d4350000000000000;
	{
	.reg .b32 %temp; 
	mov.b64 	{%temp, %r46}, %fd11;
	}
	{
	.reg .b32 %temp; 
	mov.b64 	{%r45, %temp}, %fd11;
	}
	shr.u32 	%r16, %r46, 20;
	add.s32 	%r47, %r16, -54;
$L__BB1_2:
	add.s32 	%r48, %r47, -1023;
	and.b32  	%r17, %r46, -2146435073;
	or.b32  	%r18, %r17, 1072693248;
	mov.b64 	%fd107, {%r45, %r18};
	setp.lt.u32 	%p2, %r18, 1073127583;
	@%p2 bra 	$L__BB1_4;
	{
	.reg .b32 %temp; 
	mov.b64 	{%r19, %temp}, %fd107;
	}
	{
	.reg .b32 %temp; 
	mov.b64 	{%temp, %r20}, %fd107;
	}
	add.s32 	%r21, %r20, -1048576;
	mov.b64 	%fd107, {%r19, %r21};
	add.s32 	%r48, %r47, -1022;
$L__BB1_4:
	add.f64 	%fd12, %fd107, 0dBFF0000000000000;
	add.f64 	%fd13, %fd107, 0d3FF0000000000000;
	rcp.approx.ftz.f64 	%fd14, %fd13;
	neg.f64 	%fd15, %fd13;
	fma.rn.f64 	%fd16, %fd15, %fd14, 0d3FF0000000000000;
	fma.rn.f64 	%fd17, %fd16, %fd16, %fd16;
	fma.rn.f64 	%fd18, %fd17, %fd14, %fd14;
	mul.f64 	%fd19, %fd12, %fd18;
	fma.rn.f64 	%fd20, %fd12, %fd18, %fd19;
	mul.f64 	%fd21, %fd20, %fd20;
	fma.rn.f64 	%fd22, %fd21, 0d3EB0F5FF7D2CAFE2, 0d3ED0F5D241AD3B5A;
	fma.rn.f64 	%fd23, %fd22, %fd21, 0d3EF3B20A75488A3F;
	fma.rn.f64 	%fd24, %fd23, %fd21, 0d3F1745CDE4FAECD5;
	fma.rn.f64 	%fd25, %fd24, %fd21, 0d3F3C71C7258A578B;
	fma.rn.f64 	%fd26, %fd25, %fd21, 0d3F6249249242B910;
	fma.rn.f64 	%fd27, %fd26, %fd21, 0d3F89999999999DFB;
	sub.f64 	%fd28, %fd12, %fd20;
	add.f64 	%fd29, %fd28, %fd28;
	neg.f64 	%fd30, %fd20;
	fma.rn.f64 	%fd31, %fd30, %fd12, %fd29;
	mul.f64 	%fd32, %fd18, %fd31;
	fma.rn.f64 	%fd33, %fd21, %fd27, 0d3FB5555555555555;
	mov.f64 	%fd34, 0d3FB5555555555555;
	sub.f64 	%fd35, %fd34, %fd33;
	fma.rn.f64 	%fd36, %fd21, %fd27, %fd35;
	add.f64 	%fd37, %fd36, 0dBC46A4CB00B9E7B0;
	add.f64 	%fd38, %fd33, %fd37;
	sub.f64 	%fd39, %fd33, %fd38;
	add.f64 	%fd40, %fd37, %fd39;
	mul.rn.f64 	%fd41, %fd20, %fd20;
	neg.f64 	%fd42, %fd41;
	fma.rn.f64 	%fd43, %fd20, %fd20, %fd42;
	{
	.reg .b32 %temp; 
	mov.b64 	{%r22, %temp}, %fd32;
	}
	{
	.reg .b32 %temp; 
	mov.b64 	{%temp, %r23}, %fd32;
	}
	add.s32 	%r24, %r23, 1048576;
	mov.b64 	%fd44, {%r22, %r24};
	fma.rn.f64 	%fd45, %fd20, %fd44, %fd43;
	mul.rn.f64 	%fd46, %fd41, %fd20;
	neg.f64 	%fd47, %fd46;
	fma.rn.f64 	%fd48, %fd41, %fd20, %fd47;
	fma.rn.f64 	%fd49, %fd41, %fd32, %fd48;
	fma.rn.f64 	%fd50, %fd45, %fd20, %fd49;
	mul.rn.f64 	%fd51, %fd38, %fd46;
	neg.f64 	%fd52, %fd51;
	fma.rn.f64 	%fd53, %fd38, %fd46, %fd52;
	fma.rn.f64 	%fd54, %fd38, %fd50, %fd53;
	fma.rn.f64 	%fd55, %fd40, %fd46, %fd54;
	add.f64 	%fd56, %fd51, %fd55;
	sub.f64 	%fd57, %fd51, %fd56;
	add.f64 	%fd58, %fd55, %fd57;
	add.f64 	%fd59, %fd20, %fd56;
	sub.f64 	%fd60, %fd20, %fd59;
	add.f64 	%fd61, %fd56, %fd60;
	add.f64 	%fd62, %fd58, %fd61;
	add.f64 	%fd63, %fd32, %fd62;
	add.f64 	%fd64, %fd59, %fd63;
	sub.f64 	%fd65, %fd59, %fd64;
	add.f64 	%fd66, %fd63, %fd65;
	xor.b32  	%r25, %r48, -2147483648;
	mov.b32 	%r26, 1127219200;
	mov.b64 	%fd67, {%r25, %r26};
	mov.b32 	%r27, -2147483648;
	mov.b64 	%fd68, {%r27, %r26};
	sub.f64 	%fd69, %fd67, %fd68;
	fma.rn.f64 	%fd70, %fd69, 0d3FE62E42FEFA39EF, %fd64;
	fma.rn.f64 	%fd71, %fd69, 0dBFE62E42FEFA39EF, %fd70;
	sub.f64 	%fd72, %fd71, %fd64;
	sub.f64 	%fd73, %fd66, %fd72;
	fma.rn.f64 	%fd74, %fd69, 0d3C7ABC9E3B39803F, %fd73;
	add.f64 	%fd75, %fd70, %fd74;
	sub.f64 	%fd76, %fd70, %fd75;
	add.f64 	%fd77, %fd74, %fd76;
	mov.f64 	%fd78, 0d4000000000000000;
	{
	.reg .b32 %temp; 
	mov.b64 	{%temp, %r28}, %fd78;
	}
	{
	.reg .b32 %temp; 
	mov.b64 	{%r29, %temp}, %fd78;
	}
	shl.b32 	%r30, %r28, 1;
	setp.gt.u32 	%p3, %r30, -33554433;
	and.b32  	%r31, %r28, -15728641;
	selp.b32 	%r32, %r31, %r28, %p3;
	mov.b64 	%fd79, {%r29, %r32};
	mul.rn.f64 	%fd80, %fd75, %fd79;
	neg.f64 	%fd81, %fd80;
	fma.rn.f64 	%fd82, %fd75, %fd79, %fd81;
	fma.rn.f64 	%fd83, %fd77, %fd79, %fd82;
	add.f64 	%fd4, %fd80, %fd83;
	sub.f64 	%fd84, %fd80, %fd4;
	add.f64 	%fd5, %fd83, %fd84;
	fma.rn.f64 	%fd85, %fd4, 0d3FF71547652B82FE, 0d4338000000000000;
	{
	.reg .b32 %temp; 
	mov.b64 	{%r13, %temp}, %fd85;
	}
	mov.f64 	%fd86, 0dC338000000000000;
	add.rn.f64 	%fd87, %fd85, %fd86;
	fma.rn.f64 	%fd88, %fd87, 0dBFE62E42FEFA39EF, %fd4;
	fma.rn.f64 	%fd89, %fd87, 0dBC7ABC9E3B39803F, %fd88;
	fma.rn.f64 	%fd90, %fd89, 0d3E5ADE1569CE2BDF, 0d3E928AF3FCA213EA;
	fma.rn.f64 	%fd91, %fd90, %fd89, 0d3EC71DEE62401315;
	fma.rn.f64 	%fd92, %fd91, %fd89, 0d3EFA01997C89EB71;
	fma.rn.f64 	%fd93, %fd92, %fd89, 0d3F2A01A014761F65;
	fma.rn.f64 	%fd94, %fd93, %fd89, 0d3F56C16C1852B7AF;
	fma.rn.f64 	%fd95, %fd94, %fd89, 0d3F81111111122322;
	fma.rn.f64 	%fd96, %fd95, %fd89, 0d3FA55555555502A1;
	fma.rn.f64 	%fd97, %fd96, %fd89, 0d3FC5555555555511;
	fma.rn.f64 	%fd98, %fd97, %fd89, 0d3FE000000000000B;
	fma.rn.f64 	%fd99, %fd98, %fd89, 0d3FF0000000000000;
	fma.rn.f64 	%fd100, %fd99, %fd89, 0d3FF0000000000000;
	{
	.reg .b32 %temp; 
	mov.b64 	{%r14, %temp}, %fd100;
	}
	{
	.reg .b32 %temp; 
	mov.b64 	{%temp, %r15}, %fd100;
	}
	shl.b32 	%r33, %r13, 20;
	add.s32 	%r34, %r33, %r15;
	mov.b64 	%fd108, {%r14, %r34};
	{
	.reg .b32 %temp; 
	mov.b64 	{%temp, %r35}, %fd4;
	}
	mov.b32 	%f2, %r35;
	abs.f32 	%f1, %f2;
	setp.lt.f32 	%p4, %f1, 0f4086232B;
	@%p4 bra 	$L__BB1_7;
	setp.lt.f64 	%p5, %fd4, 0d0000000000000000;
	add.f64 	%fd101, %fd4, 0d7FF0000000000000;
	selp.f64 	%fd108, 0d0000000000000000, %fd101, %p5;
	setp.geu.f32 	%p6, %f1, 0f40874800;
	@%p6 bra 	$L__BB1_7;
	shr.u32 	%r36, %r13, 31;
	add.s32 	%r37, %r13, %r36;
	shr.s32 	%r38, %r37, 1;
	shl.b32 	%r39, %r38, 20;
	add.s32 	%r40, %r15, %r39;
	mov.b64 	%fd102, {%r14, %r40};
	sub.s32 	%r41, %r13, %r38;
	shl.b32 	%r42, %r41, 20;
	add.s32 	%r43, %r42, 1072693248;
	mov.b32 	%r44, 0;
	mov.b64 	%fd103, {%r44, %r43};
	mul.f64 	%fd108, %fd103, %fd102;
$L__BB1_7:
	abs.f64 	%fd104, %fd108;
	setp.eq.f64 	%p7, %fd104, 0d7FF0000000000000;
	fma.rn.f64 	%fd105, %fd108, %fd5, %fd108;
	selp.f64 	%fd106, %fd108, %fd105, %p7;
	st.param.f64 	[func_retval0], %fd106;
	ret;

}


// ===== COMPILED SASS (sm_100) =====

	.target	sm_100

	.elftype	@"ET_EXEC"


//--------------------- .note.nv.tkinfo           --------------------------
	.section	.note.nv.tkinfo,"",@"SHT_NOTE"
	.sectionflags	@"SHF_NOTE_NV_TKINFO"
	.tkinfo
        /*0018*/ 	.word	0x00000002
        /*0030*/ 	.string	""
        /*0030*/ 	.string	"ptxas"
        /*0030*/ 	.string	"Cuda compilation tools, release 13.0, V13.0.88"
        /*0030*/ 	.string	"Build cuda_13.0.r13.0/compiler.36424714_0"
        /*0030*/ 	.string	"-arch sm_100 -m 64 "



//--------------------- .note.nv.cuinfo           --------------------------
	.section	.note.nv.cuinfo,"",@"SHT_NOTE"
	.sectionflags	@"SHF_NOTE_NV_CUINFO"
        /*0018*/ 	.short	0x0002
        /*001a*/ 	.short	0x0064
        /*001c*/ 	.short	0x0082
	.zero		2


//--------------------- .nv.info                  --------------------------
	.section	.nv.info,"",@"SHT_CUDA_INFO"
	.align	4


	//----- nvinfo : EIATTR_REGCOUNT
	.align		4
        /*0000*/ 	.byte	0x04, 0x2f
        /*0002*/ 	.short	(.L_1 - .L_0)
	.align		4
.L_0:
        /*0004*/ 	.word	index@(_Z13nonLocalMeansPdiiidS_)
        /*0008*/ 	.word	0x00000028


	//----- nvinfo : EIATTR_FRAME_SIZE
	.align		4
.L_1:
        /*000c*/ 	.byte	0x04, 0x11
        /*000e*/ 	.short	(.L_3 - .L_2)
	.align		4
.L_2:
        /*0010*/ 	.word	index@($_Z13nonLocalMeansPdiiidS_$__internal_accurate_pow)
        /*0014*/ 	.word	0x00000000


	//----- nvinfo : EIATTR_FRAME_SIZE
	.align		4
.L_3:
        /*0018*/ 	.byte	0x04, 0x11
        /*001a*/ 	.short	(.L_5 - .L_4)
	.align		4
.L_4:
        /*001c*/ 	.word	index@($__internal_0_$__cuda_sm20_div_rn_f64_full)
        /*0020*/ 	.word	0x00000000


	//----- nvinfo : EIATTR_FRAME_SIZE
	.align		4
.L_5:
        /*0024*/ 	.byte	0x04, 0x11
        /*0026*/ 	.short	(.L_7 - .L_6)
	.align		4
.L_6:
        /*0028*/ 	.word	index@(_Z13nonLocalMeansPdiiidS_)
        /*002c*/ 	.word	0x00000000


	//----- nvinfo : EIATTR_MIN_STACK_SIZE
	.align		4
.L_7:
        /*0030*/ 	.byte	0x04, 0x12
        /*0032*/ 	.short	(.L_9 - .L_8)
	.align		4
.L_8:
        /*0034*/ 	.word	index@(_Z13nonLocalMeansPdiiidS_)
        /*0038*/ 	.word	0x00000000
.L_9:


//--------------------- .nv.compat                --------------------------
	.section	.nv.compat,"",@"SHT_CUDA_COMPAT_INFO"
	.align	4
        /*0000*/ 	.byte	0x02, 0x09, 0x00, 0x00, 0x02, 0x02, 0x01, 0x00, 0x02, 0x05, 0x05, 0x00, 0x03, 0x07, 0x01, 0x01
        /*0010*/ 	.byte	0x02, 0x03, 0x00, 0x00, 0x02, 0x06, 0x01, 0x00, 0x04, 0x0b, 0x08, 0x00, 0x01, 0x00, 0x00, 0x00
        /*0020*/ 	.byte	0x00, 0x00, 0x00, 0x00


//--------------------- .nv.info._Z13nonLocalMeansPdiiidS_ --------------------------
	.section	.nv.info._Z13nonLocalMeansPdiiidS_,"",@"SHT_CUDA_INFO"
	.sectionflags	@""
	.align	4


	//----- nvinfo : EIATTR_CUDA_API_VERSION
	.align		4
        /*0000*/ 	.byte	0x04, 0x37
        /*0002*/ 	.short	(.L_11 - .L_10)
.L_10:
        /*0004*/ 	.word	0x00000082


	//----- nvinfo : EIATTR_KPARAM_INFO
	.align		4
.L_11:
        /*0008*/ 	.byte	0x04, 0x17
        /*000a*/ 	.short	(.L_13 - .L_12)
.L_12:
        /*000c*/ 	.word	0x00000000
        /*0010*/ 	.short	0x0005
        /*0012*/ 	.short	0x0020
        /*0014*/ 	.byte	0x00, 0xf5, 0x21, 0x00


	//----- nvinfo : EIATTR_KPARAM_INFO
	.align		4
.L_13:
        /*0018*/ 	.byte	0x04, 0x17
        /*001a*/ 	.short	(.L_15 - .L_14)
.L_14:
        /*001c*/ 	.word	0x00000000
        /*0020*/ 	.short	0x0004
        /*0022*/ 	.short	0x0018
        /*0024*/ 	.byte	0x00, 0xf0, 0x21, 0x00


	//----- nvinfo : EIATTR_KPARAM_INFO
	.align		4
.L_15:
        /*0028*/ 	.byte	0x04, 0x17
        /*002a*/ 	.short	(.L_17 - .L_16)
.L_16:
        /*002c*/ 	.word	0x00000000
        /*0030*/ 	.short	0x0003
        /*0032*/ 	.short	0x0010
        /*0034*/ 	.byte	0x00, 0xf0, 0x11, 0x00


	//----- nvinfo : EIATTR_KPARAM_INFO
	.align		4
.L_17:
        /*0038*/ 	.byte	0x04, 0x17
        /*003a*/ 	.short	(.L_19 - .L_18)
.L_18:
        /*003c*/ 	.word	0x00000000
        /*0040*/ 	.short	0x0002
        /*0042*/ 	.short	0x000c
        /*0044*/ 	.byte	0x00, 0xf0, 0x11, 0x00


	//----- nvinfo : EIATTR_KPARAM_INFO
	.align		4
.L_19:
        /*0048*/ 	.byte	0x04, 0x17
        /*004a*/ 	.short	(.L_21 - .L_20)
.L_20:
        /*004c*/ 	.word	0x00000000
        /*0050*/ 	.short	0x0001
        /*0052*/ 	.short	0x0008
        /*0054*/ 	.byte	0x00, 0xf0, 0x11, 0x00


	//----- nvinfo : EIATTR_KPARAM_INFO
	.align		4
.L_21:
        /*0058*/ 	.byte	0x04, 0x17
        /*005a*/ 	.short	(.L_23 - .L_22)
.L_22:
        /*005c*/ 	.word	0x00000000
        /*0060*/ 	.short	0x0000
        /*0062*/ 	.short	0x0000
        /*0064*/ 	.byte	0x00, 0xf5, 0x21, 0x00


	//----- nvinfo : EIATTR_SPARSE_MMA_MASK
	.align		4
.L_23:
        /*0068*/ 	.byte	0x03, 0x50
        /*006a*/ 	.short	0x0000


	//----- nvinfo : EIATTR_MAXREG_COUNT
	.align		4
        /*006c*/ 	.byte	0x03, 0x1b
        /*006e*/ 	.short	0x00ff


	//----- nvinfo : EIATTR_MERCURY_ISA_VERSION
	.align		4
        /*0070*/ 	.byte	0x03, 0x5f
        /*0072*/ 	.short	0x0101


	//----- nvinfo : EIATTR_VRC_CTA_INIT_COUNT
	.align		4
        /*0074*/ 	.byte	0x02, 0x4a
	.zero		1
	.zero		1


	//----- nvinfo : EIATTR_EXIT_INSTR_OFFSETS
	.align		4
        /*0078*/ 	.byte	0x04, 0x1c
        /*007a*/ 	.short	(.L_25 - .L_24)


	//   ....[0]....
.L_24:
        /*007c*/ 	.word	0x00002b30


	//----- nvinfo : EIATTR_CRS_STACK_SIZE
	.align		4
.L_25:
        /*0080*/ 	.byte	0x04, 0x1e
        /*0082*/ 	.short	(.L_27 - .L_26)
.L_26:
        /*0084*/ 	.word	0x00000000


	//----- nvinfo : EIATTR_CBANK_PARAM_SIZE
	.align		4
.L_27:
        /*0088*/ 	.byte	0x03, 0x19
        /*008a*/ 	.short	0x0028


	//----- nvinfo : EIATTR_PARAM_CBANK
	.align		4
        /*008c*/ 	.byte	0x04, 0x0a
        /*008e*/ 	.short	(.L_29 - .L_28)
	.align		4
.L_28:
        /*0090*/ 	.word	index@(.nv.constant0._Z13nonLocalMeansPdiiidS_)
        /*0094*/ 	.short	0x0380
        /*0096*/ 	.short	0x0028


	//----- nvinfo : EIATTR_SW_WAR
	.align		4
.L_29:
        /*0098*/ 	.byte	0x04, 0x36
        /*009a*/ 	.short	(.L_31 - .L_30)
.L_30:
        /*009c*/ 	.word	0x00000008
.L_31:


//--------------------- .nv.callgraph             --------------------------
	.section	.nv.callgraph,"",@"SHT_CUDA_CALLGRAPH"
	.align	4
	.sectionentsize	8
	.align		4
        /*0000*/ 	.word	0x00000000
	.align		4
        /*0004*/ 	.word	0xffffffff
	.align		4
        /*0008*/ 	.word	0x00000000
	.align		4
        /*000c*/ 	.word	0xfffffffe
	.align		4
        /*0010*/ 	.word	0x00000000
	.align		4
        /*0014*/ 	.word	0xfffffffd
	.align		4
        /*0018*/ 	.word	0x00000000
	.align		4
        /*001c*/ 	.word	0xfffffffc


//--------------------- .text._Z13nonLocalMeansPdiiidS_ --------------------------
	.section	.text._Z13nonLocalMeansPdiiidS_,"ax",@progbits
	.align	128
        .global         _Z13nonLocalMeansPdiiidS_
        .type           _Z13nonLocalMeansPdiiidS_,@function
        .size           _Z13nonLocalMeansPdiiidS_,(.L_x_58 - _Z13nonLocalMeansPdiiidS_)
        .other          _Z13nonLocalMeansPdiiidS_,@"STO_CUDA_ENTRY STV_DEFAULT"
_Z13nonLocalMeansPdiiidS_:
.text._Z13nonLocalMeansPdiiidS_:
[----:B------:R-:W-:Y:S01]  /*0000*/  LDC R1, c[0x0][0x37c] ;  /* 0x0000df00ff017b82 */ /* 0x000fe20000000800 */
[----:B------:R-:W0:Y:S07]  /*0010*/  S2R R3, SR_TID.X ;  /* 0x0000000000037919 */ /* 0x000e2e0000002100 */
[----:B------:R-:W0:Y:S01]  /*0020*/  S2UR UR4, SR_CTAID.X ;  /* 0x00000000000479c3 */ /* 0x000e220000002500 */
[----:B------:R-:W1:Y:S01]  /*0030*/  LDCU.64 UR8, c[0x0][0x388] ;  /* 0x00007100ff0877ac */ /* 0x000e620008000a00 */
[----:B------:R-:W-:-:S02]  /*0040*/  CS2R R16, SRZ ;  /* 0x0000000000107805 */ /* 0x000fc4000001ff00 */
[----:B------:R-:W-:Y:S01]  /*0050*/  CS2R R14, SRZ ;  /* 0x00000000000e7805 */ /* 0x000fe2000001ff00 */
[----:B------:R-:W2:Y:S03]  /*0060*/  LDCU.64 UR16, c[0x0][0x358] ;  /* 0x00006b00ff1077ac */ /* 0x000ea60008000a00 */
[----:B------:R-:W3:Y:S01]  /*0070*/  LDC.64 R18, c[0x0][0x3a0] ;  /* 0x0000e800ff127b82 */ /* 0x000ee20000000a00 */
[----:B-1----:R-:W-:Y:S01]  /*0080*/  IMAD.U32 R0, RZ, RZ, UR9 ;  /* 0x00000009ff007e24 */ /* 0x002fe2000f8e00ff */
[----:B------:R-:W-:-:S03]  /*0090*/  UISETP.GE.AND UP0, UPT, UR8, 0x1, UPT ;  /* 0x000000010800788c */ /* 0x000fc6000bf06270 */
[----:B0-----:R-:W-:-:S04]  /*00a0*/  IMAD R3, R0, UR4, R3 ;  /* 0x0000000400037c24 */ /* 0x001fc8000f8e0203 */
[----:B---3--:R-:W-:-:S05]  /*00b0*/  IMAD.WIDE R18, R3, 0x8, R18 ;  /* 0x0000000803127825 */ /* 0x008fca00078e0212 */
[----:B--2---:R0:W-:Y:S01]  /*00c0*/  STG.E.64 desc[UR16][R18.64], RZ ;  /* 0x000000ff12007986 */ /* 0x0041e2000c101b10 */
[----:B------:R-:W-:Y:S05]  /*00d0*/  BRA.U !UP0, `(.L_x_0) ;  /* 0x0000002908307547 */ /* 0x000fea000b800000 */
[----:B------:R-:W-:-:S09]  /*00e0*/  UISETP.GE.AND UP0, UPT, UR9, 0x1, UPT ;  /* 0x000000010900788c */ /* 0x000fd2000bf06270 */
[----:B------:R-:W-:Y:S05]  /*00f0*/  BRA.U !UP0, `(.L_x_0) ;  /* 0x0000002908287547 */ /* 0x000fea000b800000 */
[----:B------:R-:W1:Y:S01]  /*0100*/  LDCU UR7, c[0x0][0x390] ;  /* 0x00007200ff0777ac */ /* 0x000e620008000800 */
[----:B------:R-:W2:Y:S01]  /*0110*/  LDC.64 R12, c[0x0][0x398] ;  /* 0x0000e600ff0c7b82 */ /* 0x000ea20000000a00 */
[----:B-1----:R-:W-:Y:S02]  /*0120*/  UIADD3 UR4, UPT, UPT, -UR7, 0x1, URZ ;  /* 0x0000000107047890 */ /* 0x002fe4000fffe1ff */
[----:B------:R-:W-:Y:S02]  /*0130*/  UIADD3 UR5, UPT, UPT, UR7, -0x1, URZ ;  /* 0xffffffff07057890 */ /* 0x000fe4000fffe0ff */
[----:B------:R-:W-:Y:S02]  /*0140*/  ULEA.HI UR8, UR4, UR4, URZ, 0x1 ;  /* 0x0000000404087291 */ /* 0x000fe4000f8f08ff */
[----:B------:R-:W-:Y:S01]  /*0150*/  ULEA.HI UR6, UR5, UR5, URZ, 0x1 ;  /* 0x0000000505067291 */ /* 0x000fe2000f8f08ff */
[----:B--2---:R-:W-:Y:S01]  /*0160*/  DMUL R12, R12, R12 ;  /* 0x0000000c0c0c7228 */ /* 0x004fe20000000000 */
[----:B------:R-:W-:-:S02]  /*0170*/  USHF.R.S32.HI UR8, URZ, 0x1, UR8 ;  /* 0x00000001ff087899 */ /* 0x000fc40008011408 */
[----:B------:R-:W-:Y:S02]  /*0180*/  USHF.R.S32.HI UR6, URZ, 0x1, UR6 ;  /* 0x00000001ff067899 */ /* 0x000fe40008011406 */
[----:B------:R-:W-:Y:S02]  /*0190*/  UIMAD UR7, UR7, UR7, URZ ;  /* 0x00000007070772a4 */ /* 0x000fe4000f8e02ff */
[----:B------:R-:W-:-:S09]  /*01a0*/  UISETP.GE.AND UP0, UPT, UR6, UR8, UPT ;  /* 0x000000080600728c */ /* 0x000fd2000bf06270 */
[----:B------:R-:W-:Y:S05]  /*01b0*/  BRA.U UP0, `(.L_x_1) ;  /* 0x0000000d00f87547 */ /* 0x000fea000b800000 */
[----:B------:R-:W-:Y:S01]  /*01c0*/  IMAD.MOV.U32 R6, RZ, RZ, R12 ;  /* 0x000000ffff067224 */ /* 0x000fe200078e000c */
[----:B------:R-:W-:Y:S01]  /*01d0*/  MOV R0, 0x230 ;  /* 0x0000023000007802 */ /* 0x000fe20000000f00 */
[----:B------:R-:W-:Y:S01]  /*01e0*/  IMAD.MOV.U32 R7, RZ, RZ, R13 ;  /* 0x000000ffff077224 */ /* 0x000fe200078e000d */
[----:B------:R-:W-:Y:S01]  /*01f0*/  ULOP3.LUT UR8, UR9, 0x7ffffffe, URZ, 0xc0, !UPT ;  /* 0x7ffffffe09087892 */ /* 0x000fe2000f8ec0ff */
[----:B------:R-:W-:Y:S02]  /*0200*/  IMAD.MOV.U32 R8, RZ, RZ, RZ ;  /* 0x000000ffff087224 */ /* 0x000fe400078e00ff */
[----:B------:R-:W-:-:S09]  /*0210*/  IMAD.MOV.U32 R9, RZ, RZ, -0x80000000 ;  /* 0x80000000ff097424 */ /* 0x000fd200078e00ff */
[----:B0-----:R-:W-:Y:S05]  /*0220*/  CALL.REL.NOINC `($__internal_0_$__cuda_sm20_div_rn_f64_full) ;  /* 0x0000002800447944 */ /* 0x001fea0003c00000 */
[----:B------:R-:W-:Y:S01]  /*0230*/  IMAD.MOV.U32 R4, RZ, RZ, 0x652b82fe ;  /* 0x652b82feff047424 */ /* 0x000fe200078e00ff */
[----:B------:R-:W-:Y:S01]  /*0240*/  UMOV UR4, 0xfefa39ef ;  /* 0xfefa39ef00047882 */ /* 0x000fe20000000000 */
[----:B------:R-:W-:Y:S01]  /*0250*/  IMAD.MOV.U32 R5, RZ, RZ, 0x3ff71547 ;  /* 0x3ff71547ff057424 */ /* 0x000fe200078e00ff */
[----:B------:R-:W-:Y:S01]  /*0260*/  UMOV UR5, 0x3fe62e42 ;  /* 0x3fe62e4200057882 */ /* 0x000fe20000000000 */
[----:B------:R-:W-:Y:S01]  /*0270*/  IMAD.MOV.U32 R2, RZ, RZ, R20 ;  /* 0x000000ffff027224 */ /* 0x000fe200078e0014 */
[----:B------:R-:W0:Y:S01]  /*0280*/  LDCU UR9, c[0x0][0x390] ;  /* 0x00007200ff0977ac */ /* 0x000e220008000800 */
[----:B------:R-:W-:Y:S01]  /*0290*/  IMAD.MOV.U32 R3, RZ, RZ, R21 ;  /* 0x000000ffff037224 */ /* 0x000fe200078e0015 */
[----:B------:R-:W-:Y:S02]  /*02a0*/  CS2R R16, SRZ ;  /* 0x0000000000107805 */ /* 0x000fe4000001ff00 */
[----:B------:R-:W-:Y:S01]  /*02b0*/  CS2R R14, SRZ ;  /* 0x00000000000e7805 */ /* 0x000fe2000001ff00 */
[----:B------:R-:W-:-:S02]  /*02c0*/  UIADD3 UR18, UPT, UPT, -UR8, URZ, URZ ;  /* 0x000000ff08127290 */ /* 0x000fc4000fffe1ff */
[C---:B------:R-:W-:Y:S02]  /*02d0*/  DFMA R4, R2.reuse, R4, 6.75539944105574400000e+15 ;  /* 0x433800000204742b */ /* 0x040fe40000000004 */
[C---:B------:R-:W-:Y:S02]  /*02e0*/  DADD R10, R2.reuse, +INF ;  /* 0x7ff00000020a7429 */ /* 0x040fe40000000000 */
[----:B------:R-:W-:-:S04]  /*02f0*/  DSETP.GEU.AND P0, PT, R2, RZ, PT ;  /* 0x000000ff0200722a */ /* 0x000fc80003f0e000 */
[----:B------:R-:W-:Y:S02]  /*0300*/  DADD R6, R4, -6.75539944105574400000e+15 ;  /* 0xc338000004067429 */ /* 0x000fe40000000000 */
[----:B------:R-:W-:Y:S02]  /*0310*/  LEA.HI R0, R4, R4, RZ, 0x1 ;  /* 0x0000000404007211 */ /* 0x000fe400078f08ff */
[----:B------:R-:W-:Y:S02]  /*0320*/  FSEL R5, R10, RZ, P0 ;  /* 0x000000ff0a057208 */ /* 0x000fe40000000000 */
[----:B------:R-:W-:Y:S02]  /*0330*/  FSEL R11, R11, RZ, P0 ;  /* 0x000000ff0b0b7208 */ /* 0x000fe40000000000 */
[----:B------:R-:W-:Y:S01]  /*0340*/  DFMA R8, R6, -UR4, R2 ;  /* 0x8000000406087c2b */ /* 0x000fe20008000002 */
[----:B------:R-:W-:Y:S01]  /*0350*/  UMOV UR4, 0x3b39803f ;  /* 0x3b39803f00047882 */ /* 0x000fe20000000000 */
[----:B------:R-:W-:-:S06]  /*0360*/  UMOV UR5, 0x3c7abc9e ;  /* 0x3c7abc9e00057882 */ /* 0x000fcc0000000000 */
[----:B------:R-:W-:Y:S01]  /*0370*/  DFMA R6, R6, -UR4, R8 ;  /* 0x8000000406067c2b */ /* 0x000fe20008000008 */
[----:B------:R-:W-:Y:S01]  /*0380*/  UMOV UR4, 0x69ce2bdf ;  /* 0x69ce2bdf00047882 */ /* 0x000fe20000000000 */
[----:B------:R-:W-:Y:S01]  /*0390*/  IMAD.MOV.U32 R8, RZ, RZ, -0x35dec16 ;  /* 0xfca213eaff087424 */ /* 0x000fe200078e00ff */
[----:B------:R-:W-:Y:S01]  /*03a0*/  UMOV UR5, 0x3e5ade15 ;  /* 0x3e5ade1500057882 */ /* 0x000fe20000000000 */
[----:B------:R-:W-:-:S06]  /*03b0*/  IMAD.MOV.U32 R9, RZ, RZ, 0x3e928af3 ;  /* 0x3e928af3ff097424 */ /* 0x000fcc00078e00ff */
[----:B------:R-:W-:Y:S01]  /*03c0*/  DFMA R8, R6, UR4, R8 ;  /* 0x0000000406087c2b */ /* 0x000fe20008000008 */
[----:B------:R-:W-:Y:S01]  /*03d0*/  UMOV UR4, 0x62401315 ;  /* 0x6240131500047882 */ /* 0x000fe20000000000 */
[----:B------:R-:W-:-:S06]  /*03e0*/  UMOV UR5, 0x3ec71dee ;  /* 0x3ec71dee00057882 */ /* 0x000fcc0000000000 */
[----:B------:R-:W-:Y:S01]  /*03f0*/  DFMA R8, R6, R8, UR4 ;  /* 0x0000000406087e2b */ /* 0x000fe20008000008 */
        /* <DEDUP_REMOVED lines=20> */
[C---:B------:R-:W-:Y:S01]  /*0540*/  DFMA R8, R6.reuse, R8, UR4 ;  /* 0x0000000406087e2b */ /* 0x040fe20008000008 */
[----:B------:R-:W0:Y:S07]  /*0550*/  LDCU UR4, c[0x0][0x38c] ;  /* 0x00007180ff0477ac */ /* 0x000e2e0008000800 */
[----:B------:R-:W-:-:S08]  /*0560*/  DFMA R8, R6, R8, 1 ;  /* 0x3ff000000608742b */ /* 0x000fd00000000008 */
[----:B------:R-:W-:Y:S01]  /*0570*/  DFMA R6, R6, R8, 1 ;  /* 0x3ff000000606742b */ /* 0x000fe20000000008 */
[----:B------:R-:W-:Y:S01]  /*0580*/  SHF.R.S32.HI R9, RZ, 0x1, R0 ;  /* 0x00000001ff097819 */ /* 0x000fe20000011400 */
[----:B0-----:R-:W-:-:S03]  /*0590*/  UIMAD UR9, UR4, UR9, URZ ;  /* 0x00000009040972a4 */ /* 0x001fc6000f8e02ff */
[----:B------:R-:W-:Y:S01]  /*05a0*/  UMOV UR4, URZ ;  /* 0x000000ff00047c82 */ /* 0x000fe20008000000 */
[----:B------:R-:W-:-:S04]  /*05b0*/  IMAD.IADD R12, R4, 0x1, -R9 ;  /* 0x00000001040c7824 */ /* 0x000fc800078e0a09 */
[----:B------:R-:W-:Y:S01]  /*05c0*/  IMAD R9, R9, 0x100000, R7 ;  /* 0x0010000009097824 */ /* 0x000fe200078e0207 */
[----:B------:R-:W-:Y:S01]  /*05d0*/  LEA R4, R4, R7, 0x14 ;  /* 0x0000000704047211 */ /* 0x000fe200078ea0ff */
[----:B------:R-:W-:Y:S01]  /*05e0*/  IMAD.MOV.U32 R8, RZ, RZ, R6 ;  /* 0x000000ffff087224 */ /* 0x000fe200078e0006 */
[----:B------:R-:W-:Y:S01]  /*05f0*/  LEA R13, R12, 0x3ff00000, 0x14 ;  /* 0x3ff000000c0d7811 */ /* 0x000fe200078ea0ff */
[----:B------:R-:W-:-:S06]  /*0600*/  IMAD.MOV.U32 R12, RZ, RZ, RZ ;  /* 0x000000ffff0c7224 */ /* 0x000fcc00078e00ff */
[----:B------:R-:W-:-:S11]  /*0610*/  DMUL R8, R8, R12 ;  /* 0x0000000c08087228 */ /* 0x000fd60000000000 */
.L_x_9:
[----:B0-----:R-:W0:Y:S01]  /*0620*/  LDCU UR19, c[0x0][0x38c] ;  /* 0x00007180ff1377ac */ /* 0x001e220008000800 */
[----:B------:R-:W-:Y:S01]  /*0630*/  UMOV UR5, URZ ;  /* 0x000000ff00057c82 */ /* 0x000fe20008000000 */
[----:B0-----:R-:W-:-:S09]  /*0640*/  UISETP.NE.AND UP0, UPT, UR19, 0x1, UPT ;  /* 0x000000011300788c */ /* 0x001fd2000bf05270 */
[----:B-12---:R-:W-:Y:S05]  /*0650*/  BRA.U !UP0, `(.L_x_2) ;  /* 0x0000000908687547 */ /* 0x006fea000b800000 */
[----:B------:R-:W0:Y:S01]  /*0660*/  LDCU UR14, c[0x0][0x390] ;  /* 0x00007200ff0e77ac */ /* 0x000e220008000800 */
[----:B------:R-:W-:Y:S02]  /*0670*/  UIADD3 UR11, UPT, UPT, -UR8, URZ, URZ ;  /* 0x000000ff080b7290 */ /* 0x000fe4000fffe1ff */
[----:B------:R-:W-:Y:S02]  /*0680*/  UIMAD UR10, UR9, UR4, UR6 ;  /* 0x00000004090a72a4 */ /* 0x000fe4000f8e0206 */
[----:B------:R-:W-:Y:S01]  /*0690*/  UISETP.GE.AND UP0, UPT, UR11, URZ, UPT ;  /* 0x000000ff0b00728c */ /* 0x000fe2000bf06270 */
[----:B------:R-:W-:Y:S01]  /*06a0*/  UMOV UR15, UR18 ;  /* 0x00000012000f7c82 */ /* 0x000fe20008000000 */
[----:B0-----:R-:W-:-:S07]  /*06b0*/  UIMAD UR14, UR10, UR14, UR6 ;  /* 0x0000000e0a0e72a4 */ /* 0x001fce000f8e0206 */
[----:B------:R-:W-:Y:S05]  /*06c0*/  BRA.U UP0, `(.L_x_3) ;  /* 0x0000000500e47547 */ /* 0x000fea000b800000 */
[----:B------:R-:W-:Y:S02]  /*06d0*/  UIADD3 UR10, UPT, UPT, -UR15, URZ, URZ ;  /* 0x000000ff0f0a7290 */ /* 0x000fe4000fffe1ff */
[----:B------:R-:W-:Y:S02]  /*06e0*/  UPLOP3.LUT UP0, UPT, UPT, UPT, UPT, 0x80, 0x8 ;  /* 0x000000000008789c */ /* 0x000fe40003f0f070 */
[----:B------:R-:W-:-:S09]  /*06f0*/  UISETP.GT.AND UP1, UPT, UR10, 0x6, UPT ;  /* 0x000000060a00788c */ /* 0x000fd2000bf24270 */
[----:B------:R-:W-:Y:S05]  /*0700*/  BRA.U !UP1, `(.L_x_4) ;  /* 0x0000000509207547 */ /* 0x000fea000b800000 */
[C---:B------:R-:W-:Y:S01]  /*0710*/  FSETP.GEU.AND P0, PT, |R3|.reuse, 4.2275390625, PT ;  /* 0x408748000300780b */ /* 0x040fe20003f0e200 */
[----:B------:R-:W0:Y:S01]  /*0720*/  LDCU.64 UR12, c[0x0][0x380] ;  /* 0x00007000ff0c77ac */ /* 0x000e220008000a00 */
[----:B------:R-:W-:Y:S02]  /*0730*/  FSETP.GEU.AND P1, PT, |R3|, 4.1917929649353027344, PT ;  /* 0x4086232b0300780b */ /* 0x000fe40003f2e200 */
[----:B------:R-:W-:Y:S01]  /*0740*/  FSEL R13, R5, R8, P0 ;  /* 0x00000008050d7208 */ /* 0x000fe20000000000 */
[----:B------:R-:W-:Y:S01]  /*0750*/  UPLOP3.LUT UP0, UPT, UPT, UPT, UPT, 0x40, 0x4 ;  /* 0x000000000004789c */ /* 0x000fe20003f0e870 */
[----:B------:R-:W-:Y:S02]  /*0760*/  FSEL R21, R11, R9, P0 ;  /* 0x000000090b157208 */ /* 0x000fe40000000000 */
[----:B------:R-:W-:Y:S02]  /*0770*/  FSEL R12, R6, R13, !P1 ;  /* 0x0000000d060c7208 */ /* 0x000fe40004800000 */
[----:B------:R-:W-:-:S07]  /*0780*/  FSEL R13, R4, R21, !P1 ;  /* 0x00000015040d7208 */ /* 0x000fce0004800000 */
.L_x_5:
[----:B0-----:R-:W-:-:S06]  /*0790*/  UIMAD.WIDE UR10, UR14, 0x8, UR12 ;  /* 0x000000080e0a78a5 */ /* 0x001fcc000f8e020c */
[----:B--2---:R-:W-:Y:S02]  /*07a0*/  IMAD.U32 R22, RZ, RZ, UR10 ;  /* 0x0000000aff167e24 */ /* 0x004fe4000f8e00ff */
[----:B------:R-:W-:-:S05]  /*07b0*/  IMAD.U32 R23, RZ, RZ, UR11 ;  /* 0x0000000bff177e24 */ /* 0x000fca000f8e00ff */
[----:B------:R-:W2:Y:S01]  /*07c0*/  LDG.E.64 R20, desc[UR16][R22.64] ;  /* 0x0000001016147981 */ /* 0x000ea2000c1e1b00 */
[----:B------:R-:W-:-:S06]  /*07d0*/  UIMAD.WIDE UR10, UR7, 0x8, UR10 ;  /* 0x00000008070a78a5 */ /* 0x000fcc000f8e020a */
[----:B------:R-:W-:Y:S02]  /*07e0*/  IMAD.U32 R24, RZ, RZ, UR10 ;  /* 0x0000000aff187e24 */ /* 0x000fe4000f8e00ff */
[----:B------:R-:W-:Y:S01]  /*07f0*/  IMAD.U32 R25, RZ, RZ, UR11 ;  /* 0x0000000bff197e24 */ /* 0x000fe2000f8e00ff */
[----:B--2---:R-:W-:-:S07]  /*0800*/  DFMA R20, R12, R20, R16 ;  /* 0x000000140c14722b */ /* 0x004fce0000000010 */
[----:B------:R0:W-:Y:S04]  /*0810*/  STG.E.64 desc[UR16][R18.64], R20 ;  /* 0x0000001412007986 */ /* 0x0001e8000c101b10 */
[----:B------:R-:W2:Y:S01]  /*0820*/  LDG.E.64 R16, desc[UR16][R24.64] ;  /* 0x0000001018107981 */ /* 0x000ea2000c1e1b00 */
[----:B------:R-:W-:-:S04]  /*0830*/  ULEA UR14, UR7, UR14, 0x1 ;  /* 0x0000000e070e7291 */ /* 0x000fc8000f8e08ff */
[----:B------:R-:W-:-:S06]  /*0840*/  UIMAD.WIDE UR10, UR14, 0x8, UR12 ;  /* 0x000000080e0a78a5 */ /* 0x000fcc000f8e020c */
[----:B------:R-:W-:Y:S02]  /*0850*/  IMAD.U32 R26, RZ, RZ, UR10 ;  /* 0x0000000aff1a7e24 */ /* 0x000fe4000f8e00ff */
[----:B------:R-:W-:Y:S01]  /*0860*/  IMAD.U32 R27, RZ, RZ, UR11 ;  /* 0x0000000bff1b7e24 */ /* 0x000fe2000f8e00ff */
[----:B--2---:R-:W-:-:S07]  /*0870*/  DFMA R16, R12, R16, R20 ;  /* 0x000000100c10722b */ /* 0x004fce0000000014 */
[----:B------:R1:W-:Y:S04]  /*0880*/  STG.E.64 desc[UR16][R18.64], R16 ;  /* 0x0000001012007986 */ /* 0x0003e8000c101b10 */
[----:B------:R-:W2:Y:S01]  /*0890*/  LDG.E.64 R22, desc[UR16][R26.64] ;  /* 0x000000101a167981 */ /* 0x000ea2000c1e1b00 */
[----:B------:R-:W-:-:S06]  /*08a0*/  UIMAD.WIDE UR10, UR7, 0x8, UR10 ;  /* 0x00000008070a78a5 */ /* 0x000fcc000f8e020a */
[----:B------:R-:W-:Y:S02]  /*08b0*/  IMAD.U32 R28, RZ, RZ, UR10 ;  /* 0x0000000aff1c7e24 */ /* 0x000fe4000f8e00ff */
[----:B------:R-:W-:Y:S01]  /*08c0*/  IMAD.U32 R29, RZ, RZ, UR11 ;  /* 0x0000000bff1d7e24 */ /* 0x000fe2000f8e00ff */
[----:B--2---:R-:W-:-:S07]  /*08d0*/  DFMA R22, R12, R22, R16 ;  /* 0x000000160c16722b */ /* 0x004fce0000000010 */
[----:B------:R2:W-:Y:S04]  /*08e0*/  STG.E.64 desc[UR16][R18.64], R22 ;  /* 0x0000001612007986 */ /* 0x0005e8000c101b10 */
[----:B0-----:R-:W3:Y:S01]  /*08f0*/  LDG.E.64 R20, desc[UR16][R28.64] ;  /* 0x000000101c147981 */ /* 0x001ee2000c1e1b00 */
[----:B------:R-:W-:-:S04]  /*0900*/  ULEA UR14, UR7, UR14, 0x1 ;  /* 0x0000000e070e7291 */ /* 0x000fc8000f8e08ff */
[----:B------:R-:W-:-:S06]  /*0910*/  UIMAD.WIDE UR10, UR14, 0x8, UR12 ;  /* 0x000000080e0a78a5 */ /* 0x000fcc000f8e020c */
[----:B------:R-:W-:Y:S02]  /*0920*/  IMAD.U32 R24, RZ, RZ, UR10 ;  /* 0x0000000aff187e24 */ /* 0x000fe4000f8e00ff */
[----:B------:R-:W-:Y:S01]  /*0930*/  IMAD.U32 R25, RZ, RZ, UR11 ;  /* 0x0000000bff197e24 */ /* 0x000fe2000f8e00ff */
[----:B---3--:R-:W-:-:S07]  /*0940*/  DFMA R20, R12, R20, R22 ;  /* 0x000000140c14722b */ /* 0x008fce0000000016 */
[----:B------:R0:W-:Y:S04]  /*0950*/  STG.E.64 desc[UR16][R18.64], R20 ;  /* 0x0000001412007986 */ /* 0x0001e8000c101b10 */
[----:B-1----:R-:W3:Y:S01]  /*0960*/  LDG.E.64 R16, desc[UR16][R24.64] ;  /* 0x0000001018107981 */ /* 0x002ee2000c1e1b00 */
[----:B------:R-:W-:-:S06]  /*0970*/  UIMAD.WIDE UR10, UR7, 0x8, UR10 ;  /* 0x00000008070a78a5 */ /* 0x000fcc000f8e020a */
[----:B------:R-:W-:Y:S02]  /*0980*/  IMAD.U32 R26, RZ, RZ, UR10 ;  /* 0x0000000aff1a7e24 */ /* 0x000fe4000f8e00ff */
[----:B------:R-:W-:Y:S01]  /*0990*/  IMAD.U32 R27, RZ, RZ, UR11 ;  /* 0x0000000bff1b7e24 */ /* 0x000fe2000f8e00ff */
[----:B---3--:R-:W-:-:S07]  /*09a0*/  DFMA R16, R12, R16, R20 ;  /* 0x000000100c10722b */ /* 0x008fce0000000014 */
[----:B------:R1:W-:Y:S04]  /*09b0*/  STG.E.64 desc[UR16][R18.64], R16 ;  /* 0x0000001012007986 */ /* 0x0003e8000c101b10 */
[----:B--2---:R-:W2:Y:S01]  /*09c0*/  LDG.E.64 R22, desc[UR16][R26.64] ;  /* 0x000000101a167981 */ /* 0x004ea2000c1e1b00 */
[----:B------:R-:W-:-:S04]  /*09d0*/  ULEA UR14, UR7, UR14, 0x1 ;  /* 0x0000000e070e7291 */ /* 0x000fc8000f8e08ff */
[----:B------:R-:W-:-:S06]  /*09e0*/  UIMAD.WIDE UR10, UR14, 0x8, UR12 ;  /* 0x000000080e0a78a5 */ /* 0x000fcc000f8e020c */
[----:B------:R-:W-:Y:S01]  /*09f0*/  IMAD.U32 R28, RZ, RZ, UR10 ;  /* 0x0000000aff1c7e24 */ /* 0x000fe2000f8e00ff */
[----:B------:R-:W-:Y:S01]  /*0a00*/  MOV R29, UR11 ;  /* 0x0000000b001d7c02 */ /* 0x000fe20008000f00 */
[----:B--2---:R-:W-:-:S07]  /*0a10*/  DFMA R22, R12, R22, R16 ;  /* 0x000000160c16722b */ /* 0x004fce0000000010 */
[----:B------:R2:W-:Y:S04]  /*0a20*/  STG.E.64 desc[UR16][R18.64], R22 ;  /* 0x0000001612007986 */ /* 0x0005e8000c101b10 */
[----:B0-----:R-:W3:Y:S01]  /*0a30*/  LDG.E.64 R20, desc[UR16][R28.64] ;  /* 0x000000101c147981 */ /* 0x001ee2000c1e1b00 */
[----:B------:R-:W-:-:S06]  /*0a40*/  UIMAD.WIDE UR10, UR7, 0x8, UR10 ;  /* 0x00000008070a78a5 */ /* 0x000fcc000f8e020a */
[----:B------:R-:W-:Y:S02]  /*0a50*/  IMAD.U32 R24, RZ, RZ, UR10 ;  /* 0x0000000aff187e24 */ /* 0x000fe4000f8e00ff */
[----:B------:R-:W-:Y:S01]  /*0a60*/  IMAD.U32 R25, RZ, RZ, UR11 ;  /* 0x0000000bff197e24 */ /* 0x000fe2000f8e00ff */
[C---:B------:R-:W-:Y:S02]  /*0a70*/  DADD R14, R12.reuse, R14 ;  /* 0x000000000c0e7229 */ /* 0x040fe4000000000e */
[----:B---3--:R-:W-:-:S07]  /*0a80*/  DFMA R20, R12, R20, R22 ;  /* 0x000000140c14722b */ /* 0x008fce0000000016 */
[----:B------:R2:W-:Y:S04]  /*0a90*/  STG.E.64 desc[UR16][R18.64], R20 ;  /* 0x0000001412007986 */ /* 0x0005e8000c101b10 */
[----:B-1----:R-:W3:Y:S01]  /*0aa0*/  LDG.E.64 R16, desc[UR16][R24.64] ;  /* 0x0000001018107981 */ /* 0x002ee2000c1e1b00 */
[----:B------:R-:W-:Y:S01]  /*0ab0*/  DADD R14, R12, R14 ;  /* 0x000000000c0e7229 */ /* 0x000fe2000000000e */
[----:B------:R-:W-:Y:S02]  /*0ac0*/  UIADD3 UR15, UPT, UPT, UR15, 0x8, URZ ;  /* 0x000000080f0f7890 */ /* 0x000fe4000fffe0ff */
[----:B------:R-:W-:Y:S02]  /*0ad0*/  ULEA UR14, UR7, UR14, 0x1 ;  /* 0x0000000e070e7291 */ /* 0x000fe4000f8e08ff */
[----:B------:R-:W-:-:S03]  /*0ae0*/  UISETP.GE.AND UP1, UPT, UR15, -0x6, UPT ;  /* 0xfffffffa0f00788c */ /* 0x000fc6000bf26270 */
[----:B------:R-:W-:-:S08]  /*0af0*/  DADD R14, R14, R12 ;  /* 0x000000000e0e7229 */ /* 0x000fd0000000000c */
[----:B------:R-:W-:-:S08]  /*0b00*/  DADD R14, R12, R14 ;  /* 0x000000000c0e7229 */ /* 0x000fd0000000000e */
[----:B------:R-:W-:-:S08]  /*0b10*/  DADD R14, R14, R12 ;  /* 0x000000000e0e7229 */ /* 0x000fd0000000000c */
[----:B------:R-:W-:-:S08]  /*0b20*/  DADD R14, R12, R14 ;  /* 0x000000000c0e7229 */ /* 0x000fd0000000000e */
[----:B------:R-:W-:-:S08]  /*0b30*/  DADD R14, R14, R12 ;  /* 0x000000000e0e7229 */ /* 0x000fd0000000000c */
[C---:B------:R-:W-:Y:S02]  /*0b40*/  DADD R14, R12.reuse, R14 ;  /* 0x000000000c0e7229 */ /* 0x040fe4000000000e */
[----:B---3--:R-:W-:-:S07]  /*0b50*/  DFMA R16, R12, R16, R20 ;  /* 0x000000100c10722b */ /* 0x008fce0000000014 */
[----:B------:R2:W-:Y:S01]  /*0b60*/  STG.E.64 desc[UR16][R18.64], R16 ;  /* 0x0000001012007986 */ /* 0x0005e2000c101b10 */
[----:B------:R-:W-:Y:S05]  /*0b70*/  BRA.U !UP1, `(.L_x_5) ;  /* 0xfffffffd09047547 */ /* 0x000fea000b83ffff */
[----:B------:R-:W-:-:S05]  /*0b80*/  UMOV UR5, UR8 ;  /* 0x0000000800057c82 */ /* 0x000fca0008000000 */
.L_x_4:
[----:B------:R-:W-:-:S04]  /*0b90*/  UIADD3 UR10, UPT, UPT, -UR15, URZ, URZ ;  /* 0x000000ff0f0a7290 */ /* 0x000fc8000fffe1ff */
[----:B------:R-:W-:-:S09]  /*0ba0*/  UISETP.GT.AND UP1, UPT, UR10, 0x2, UPT ;  /* 0x000000020a00788c */ /* 0x000fd2000bf24270 */
[----:B------:R-:W-:Y:S05]  /*0bb0*/  BRA.U !UP1, `(.L_x_6) ;  /* 0x0000000109a07547 */ /* 0x000fea000b800000 */
[----:B------:R-:W0:Y:S02]  /*0bc0*/  LDCU.64 UR12, c[0x0][0x380] ;  /* 0x00007000ff0c77ac */ /* 0x000e240008000a00 */
[----:B0-----:R-:W-:-:S06]  /*0bd0*/  UIMAD.WIDE UR10, UR14, 0x8, UR12 ;  /* 0x000000080e0a78a5 */ /* 0x001fcc000f8e020c */
[----:B--2---:R-:W-:Y:S02]  /*0be0*/  IMAD.U32 R22, RZ, RZ, UR10 ;  /* 0x0000000aff167e24 */ /* 0x004fe4000f8e00ff */
[----:B------:R-:W-:-:S05]  /*0bf0*/  IMAD.U32 R23, RZ, RZ, UR11 ;  /* 0x0000000bff177e24 */ /* 0x000fca000f8e00ff */
[----:B------:R-:W2:Y:S01]  /*0c00*/  LDG.E.64 R20, desc[UR16][R22.64] ;  /* 0x0000001016147981 */ /* 0x000ea2000c1e1b00 */
[C---:B------:R-:W-:Y:S01]  /*0c10*/  FSETP.GEU.AND P0, PT, |R3|.reuse, 4.2275390625, PT ;  /* 0x408748000300780b */ /* 0x040fe20003f0e200 */
[----:B------:R-:W-:Y:S01]  /*0c20*/  UIMAD.WIDE UR10, UR7, 0x8, UR10 ;  /* 0x00000008070a78a5 */ /* 0x000fe2000f8e020a */
[----:B------:R-:W-:Y:S02]  /*0c30*/  FSETP.GEU.AND P1, PT, |R3|, 4.1917929649353027344, PT ;  /* 0x4086232b0300780b */ /* 0x000fe40003f2e200 */
[----:B------:R-:W-:Y:S02]  /*0c40*/  FSEL R13, R5, R8, P0 ;  /* 0x00000008050d7208 */ /* 0x000fe40000000000 */
[----:B------:R-:W-:Y:S01]  /*0c50*/  FSEL R25, R11, R9, P0 ;  /* 0x000000090b197208 */ /* 0x000fe20000000000 */
[----:B------:R-:W-:Y:S01]  /*0c60*/  IMAD.U32 R26, RZ, RZ, UR10 ;  /* 0x0000000aff1a7e24 */ /* 0x000fe2000f8e00ff */
[----:B------:R-:W-:Y:S01]  /*0c70*/  FSEL R12, R6, R13, !P1 ;  /* 0x0000000d060c7208 */ /* 0x000fe20004800000 */
[----:B------:R-:W-:Y:S01]  /*0c80*/  IMAD.U32 R27, RZ, RZ, UR11 ;  /* 0x0000000bff1b7e24 */ /* 0x000fe2000f8e00ff */
[----:B------:R-:W-:-:S06]  /*0c90*/  FSEL R13, R4, R25, !P1 ;  /* 0x00000019040d7208 */ /* 0x000fcc0004800000 */
        /* <DEDUP_REMOVED lines=15> */
[----:B------:R-:W2:Y:S01]  /*0d90*/  LDG.E.64 R16, desc[UR16][R30.64] ;  /* 0x000000101e107981 */ /* 0x000ea2000c1e1b00 */
[----:B------:R-:W-:Y:S01]  /*0da0*/  DADD R14, R14, R12 ;  /* 0x000000000e0e7229 */ /* 0x000fe2000000000c */
[----:B------:R-:W-:Y:S02]  /*0db0*/  UIADD3 UR15, UPT, UPT, UR15, 0x4, URZ ;  /* 0x000000040f0f7890 */ /* 0x000fe4000fffe0ff */
[----:B------:R-:W-:Y:S02]  /*0dc0*/  ULEA UR14, UR7, UR14, 0x1 ;  /* 0x0000000e070e7291 */ /* 0x000fe4000f8e08ff */
[----:B------:R-:W-:Y:S01]  /*0dd0*/  UPLOP3.LUT UP0, UPT, UPT, UPT, UPT, 0x40, 0x4 ;  /* 0x000000000004789c */ /* 0x000fe20003f0e870 */
[----:B------:R-:W-:-:S02]  /*0de0*/  UMOV UR5, UR8 ;  /* 0x0000000800057c82 */ /* 0x000fc40008000000 */
[----:B------:R-:W-:-:S08]  /*0df0*/  DADD R14, R14, R12 ;  /* 0x000000000e0e7229 */ /* 0x000fd0000000000c */
[----:B------:R-:W-:-:S08]  /*0e00*/  DADD R14, R14, R12 ;  /* 0x000000000e0e7229 */ /* 0x000fd0000000000c */
[----:B------:R-:W-:Y:S02]  /*0e10*/  DADD R14, R14, R12 ;  /* 0x000000000e0e7229 */ /* 0x000fe4000000000c */
[----:B--2---:R-:W-:-:S07]  /*0e20*/  DFMA R16, R16, R12, R24 ;  /* 0x0000000c1010722b */ /* 0x004fce0000000018 */
[----:B------:R0:W-:Y:S04]  /*0e30*/  STG.E.64 desc[UR16][R18.64], R16 ;  /* 0x0000001012007986 */ /* 0x0001e8000c101b10 */
.L_x_6:
[----:B------:R-:W-:-:S09]  /*0e40*/  UISETP.NE.OR UP0, UPT, UR15, URZ, UP0 ;  /* 0x000000ff0f00728c */ /* 0x000fd20008705670 */
[----:B------:R-:W-:Y:S05]  /*0e50*/  BRA.U !UP0, `(.L_x_2) ;  /* 0x0000000108687547 */ /* 0x000fea000b800000 */
.L_x_3:
[C---:B------:R-:W-:Y:S01]  /*0e60*/  FSETP.GEU.AND P0, PT, |R3|.reuse, 4.2275390625, PT ;  /* 0x408748000300780b */ /* 0x040fe20003f0e200 */
[----:B------:R-:W1:Y:S01]  /*0e70*/  LDCU.64 UR12, c[0x0][0x380] ;  /* 0x00007000ff0c77ac */ /* 0x000e620008000a00 */
[----:B------:R-:W-:Y:S02]  /*0e80*/  FSETP.GEU.AND P1, PT, |R3|, 4.1917929649353027344, PT ;  /* 0x4086232b0300780b */ /* 0x000fe40003f2e200 */
[----:B0-2---:R-:W-:Y:S02]  /*0e90*/  FSEL R21, R5, R8, P0 ;  /* 0x0000000805157208 */ /* 0x005fe40000000000 */
[----:B------:R-:W-:Y:S02]  /*0ea0*/  FSEL R13, R11, R9, P0 ;  /* 0x000000090b0d7208 */ /* 0x000fe40000000000 */
[----:B------:R-:W-:Y:S02]  /*0eb0*/  FSEL R20, R6, R21, !P1 ;  /* 0x0000001506147208 */ /* 0x000fe40004800000 */
[----:B------:R-:W-:-:S07]  /*0ec0*/  FSEL R21, R4, R13, !P1 ;  /* 0x0000000d04157208 */ /* 0x000fce0004800000 */
.L_x_7:
[----:B-1----:R-:W-:-:S06]  /*0ed0*/  UIMAD.WIDE UR10, UR14, 0x8, UR12 ;  /* 0x000000080e0a78a5 */ /* 0x002fcc000f8e020c */
[----:B------:R-:W-:Y:S02]  /*0ee0*/  IMAD.U32 R22, RZ, RZ, UR10 ;  /* 0x0000000aff167e24 */ /* 0x000fe4000f8e00ff */
[----:B------:R-:W-:-:S05]  /*0ef0*/  IMAD.U32 R23, RZ, RZ, UR11 ;  /* 0x0000000bff177e24 */ /* 0x000fca000f8e00ff */
[----:B0-----:R-:W2:Y:S01]  /*0f00*/  LDG.E.64 R12, desc[UR16][R22.64] ;  /* 0x00000010160c7981 */ /* 0x001ea2000c1e1b00 */
[----:B------:R-:W-:-:S06]  /*0f10*/  UIMAD.WIDE UR10, UR7, 0x8, UR10 ;  /* 0x00000008070a78a5 */ /* 0x000fcc000f8e020a */
[----:B------:R-:W-:Y:S01]  /*0f20*/  IMAD.U32 R24, RZ, RZ, UR10 ;  /* 0x0000000aff187e24 */ /* 0x000fe2000f8e00ff */
[----:B------:R-:W-:Y:S01]  /*0f30*/  MOV R25, UR11 ;  /* 0x0000000b00197c02 */ /* 0x000fe20008000f00 */
[----:B--2---:R-:W-:-:S07]  /*0f40*/  DFMA R12, R20, R12, R16 ;  /* 0x0000000c140c722b */ /* 0x004fce0000000010 */
[----:B------:R0:W-:Y:S04]  /*0f50*/  STG.E.64 desc[UR16][R18.64], R12 ;  /* 0x0000000c12007986 */ /* 0x0001e8000c101b10 */
[----:B------:R-:W2:Y:S01]  /*0f60*/  LDG.E.64 R16, desc[UR16][R24.64] ;  /* 0x0000001018107981 */ /* 0x000ea2000c1e1b00 */
[----:B------:R-:W-:Y:S01]  /*0f70*/  UIADD3 UR15, UPT, UPT, UR15, 0x2, URZ ;  /* 0x000000020f0f7890 */ /* 0x000fe2000fffe0ff */
[----:B------:R-:W-:Y:S01]  /*0f80*/  DADD R14, R20, R14 ;  /* 0x00000000140e7229 */ /* 0x000fe2000000000e */
[----:B------:R-:W-:Y:S02]  /*0f90*/  ULEA UR14, UR7, UR14, 0x1 ;  /* 0x0000000e070e7291 */ /* 0x000fe4000f8e08ff */
[----:B------:R-:W-:-:S05]  /*0fa0*/  UISETP.NE.AND UP0, UPT, UR15, URZ, UPT ;  /* 0x000000ff0f00728c */ /* 0x000fca000bf05270 */
[C---:B------:R-:W-:Y:S02]  /*0fb0*/  DADD R14, R20.reuse, R14 ;  /* 0x00000000140e7229 */ /* 0x040fe4000000000e */
[----:B--2---:R-:W-:-:S07]  /*0fc0*/  DFMA R16, R20, R16, R12 ;  /* 0x000000101410722b */ /* 0x004fce000000000c */
[----:B------:R0:W-:Y:S01]  /*0fd0*/  STG.E.64 desc[UR16][R18.64], R16 ;  /* 0x0000001012007986 */ /* 0x0001e2000c101b10 */
[----:B------:R-:W-:Y:S05]  /*0fe0*/  BRA.U UP0, `(.L_x_7) ;  /* 0xfffffffd00b87547 */ /* 0x000fea000b83ffff */
[----:B------:R-:W-:-:S05]  /*0ff0*/  UMOV UR5, UR8 ;  /* 0x0000000800057c82 */ /* 0x000fca0008000000 */
.L_x_2:
[----:B------:R-:W1:Y:S01]  /*1000*/  LDCU UR10, c[0x0][0x388] ;  /* 0x00007100ff0a77ac */ /* 0x000e620008000800 */
[----:B------:R-:W-:Y:S02]  /*1010*/  ULOP3.LUT UP0, URZ, UR19, 0x1, URZ, 0xc0, !UPT ;  /* 0x0000000113ff7892 */ /* 0x000fe4000f80c0ff */
[----:B------:R-:W-:-:S04]  /*1020*/  UIADD3 UR12, UPT, UPT, UR4, 0x1, URZ ;  /* 0x00000001040c7890 */ /* 0x000fc8000fffe0ff */
[----:B-1----:R-:W-:-:S03]  /*1030*/  UISETP.NE.AND UP1, UPT, UR12, UR10, UPT ;  /* 0x0000000a0c00728c */ /* 0x002fc6000bf25270 */
[----:B------:R-:W-:Y:S08]  /*1040*/  BRA.U !UP0, `(.L_x_8) ;  /* 0x0000000108487547 */ /* 0x000ff0000b800000 */
[----:B------:R-:W1:Y:S01]  /*1050*/  LDCU UR13, c[0x0][0x390] ;  /* 0x00007200ff0d77ac */ /* 0x000e620008000800 */
[----:B------:R-:W3:Y:S01]  /*1060*/  LDCU.64 UR10, c[0x0][0x380] ;  /* 0x00007000ff0a77ac */ /* 0x000ee20008000a00 */
[----:B------:R-:W-:-:S04]  /*1070*/  UIMAD UR4, UR4, UR19, UR5 ;  /* 0x00000013040472a4 */ /* 0x000fc8000f8e0205 */
[----:B-1----:R-:W-:-:S04]  /*1080*/  UIMAD UR4, UR4, UR13, UR6 ;  /* 0x0000000d040472a4 */ /* 0x002fc8000f8e0206 */
[----:B------:R-:W-:-:S04]  /*1090*/  UIMAD UR4, UR4, UR13, UR6 ;  /* 0x0000000d040472a4 */ /* 0x000fc8000f8e0206 */
[----:B---3--:R-:W-:-:S06]  /*10a0*/  UIMAD.WIDE UR4, UR4, 0x8, UR10 ;  /* 0x00000008040478a5 */ /* 0x008fcc000f8e020a */
[----:B0-----:R-:W-:Y:S02]  /*10b0*/  IMAD.U32 R12, RZ, RZ, UR4 ;  /* 0x00000004ff0c7e24 */ /* 0x001fe4000f8e00ff */
[----:B------:R-:W-:-:S06]  /*10c0*/  IMAD.U32 R13, RZ, RZ, UR5 ;  /* 0x00000005ff0d7e24 */ /* 0x000fcc000f8e00ff */
[----:B------:R-:W3:Y:S01]  /*10d0*/  LDG.E.64 R12, desc[UR16][R12.64] ;  /* 0x000000100c0c7981 */ /* 0x000ee2000c1e1b00 */
[C---:B------:R-:W-:Y:S02]  /*10e0*/  FSETP.GEU.AND P0, PT, |R3|.reuse, 4.2275390625, PT ;  /* 0x408748000300780b */ /* 0x040fe40003f0e200 */
[----:B------:R-:W-:Y:S02]  /*10f0*/  FSETP.GEU.AND P1, PT, |R3|, 4.1917929649353027344, PT ;  /* 0x4086232b0300780b */ /* 0x000fe40003f2e200 */
[----:B--2---:R-:W-:Y:S02]  /*1100*/  FSEL R21, R5, R8, P0 ;  /* 0x0000000805157208 */ /* 0x004fe40000000000 */
[----:B------:R-:W-:Y:S02]  /*1110*/  FSEL R23, R11, R9, P0 ;  /* 0x000000090b177208 */ /* 0x000fe40000000000 */
[----:B------:R-:W-:Y:S02]  /*1120*/  FSEL R20, R6, R21, !P1 ;  /* 0x0000001506147208 */ /* 0x000fe40004800000 */
[----:B------:R-:W-:-:S06]  /*1130*/  FSEL R21, R4, R23, !P1 ;  /* 0x0000001704157208 */ /* 0x000fcc0004800000 */
[----:B------:R-:W-:Y:S02]  /*1140*/  DADD R14, R14, R20 ;  /* 0x000000000e0e7229 */ /* 0x000fe40000000014 */
[----:B---3--:R-:W-:-:S07]  /*1150*/  DFMA R16, R12, R20, R16 ;  /* 0x000000140c10722b */ /* 0x008fce0000000010 */
[----:B------:R1:W-:Y:S04]  /*1160*/  STG.E.64 desc[UR16][R18.64], R16 ;  /* 0x0000001012007986 */ /* 0x0003e8000c101b10 */
.L_x_8:
[----:B------:R-:W-:Y:S05]  /*1170*/  BRA.U !UP1, `(.L_x_0) ;  /* 0x0000001909087547 */ /* 0x000fea000b800000 */
[----:B------:R-:W-:Y:S01]  /*1180*/  UMOV UR4, UR12 ;  /* 0x0000000c00047c82 */ /* 0x000fe20008000000 */
[----:B------:R-:W-:Y:S05]  /*1190*/  BRA `(.L_x_9) ;  /* 0xfffffff400207947 */ /* 0x000fea000383ffff */
.L_x_1:
[----:B------:R-:W-:Y:S01]  /*11a0*/  UIADD3 UR18, UPT, UPT, -UR8, UR6, URZ ;  /* 0x0000000608127290 */ /* 0x000fe2000fffe1ff */
[----:B------:R-:W-:Y:S01]  /*11b0*/  IMAD R2, R3, UR7, RZ ;  /* 0x0000000703027c24 */ /* 0x000fe2000f8e02ff */
[----:B------:R-:W-:Y:S02]  /*11c0*/  CS2R R16, SRZ ;  /* 0x0000000000107805 */ /* 0x000fe4000001ff00 */
[----:B------:R-:W-:Y:S01]  /*11d0*/  CS2R R14, SRZ ;  /* 0x00000000000e7805 */ /* 0x000fe2000001ff00 */
[----:B------:R-:W-:Y:S02]  /*11e0*/  UIADD3 UR10, UPT, UPT, UR18, 0x1, URZ ;  /* 0x00000001120a7890 */ /* 0x000fe4000fffe0ff */
[----:B------:R-:W-:Y:S02]  /*11f0*/  UIADD3 UR9, UPT, UPT, UR8, 0x1, URZ ;  /* 0x0000000108097890 */ /* 0x000fe4000fffe0ff */
[----:B------:R-:W-:Y:S01]  /*1200*/  ULOP3.LUT UR10, UR10, 0x3, URZ, 0xc0, !UPT ;  /* 0x000000030a0a7892 */ /* 0x000fe2000f8ec0ff */
[----:B------:R-:W-:-:S11]  /*1210*/  UMOV UR4, URZ ;  /* 0x000000ff00047c82 */ /* 0x000fd60008000000 */
.L_x_47:
[----:B-1----:R-:W-:-:S05]  /*1220*/  UMOV UR5, URZ ;  /* 0x000000ff00057c82 */ /* 0x002fca0008000000 */
.L_x_46:
[----:B-1----:R-:W1:Y:S01]  /*1230*/  LDCU UR12, c[0x0][0x38c] ;  /* 0x00007180ff0c77ac */ /* 0x002e620008000800 */
[----:B------:R-:W-:Y:S01]  /*1240*/  CS2R R22, SRZ ;  /* 0x0000000000167805 */ /* 0x000fe2000001ff00 */
[----:B------:R-:W-:Y:S01]  /*1250*/  UMOV UR11, UR8 ;  /* 0x00000008000b7c82 */ /* 0x000fe20008000000 */
[----:B-1----:R-:W-:-:S04]  /*1260*/  UIMAD UR12, UR4, UR12, UR5 ;  /* 0x0000000c040c72a4 */ /* 0x002fc8000f8e0205 */
[----:B------:R-:W-:-:S12]  /*1270*/  UIMAD UR12, UR12, UR7, URZ ;  /* 0x000000070c0c72a4 */ /* 0x000fd8000f8e02ff */
.L_x_41:
[----:B-1----:R-:W1:Y:S01]  /*1280*/  LDCU UR15, c[0x0][0x390] ;  /* 0x00007200ff0f77ac */ /* 0x002e620008000800 */
[----:B------:R-:W-:Y:S02]  /*1290*/  UISETP.NE.AND UP1, UPT, UR10, URZ, UPT ;  /* 0x000000ff0a00728c */ /* 0x000fe4000bf25270 */
[----:B------:R-:W-:Y:S02]  /*12a0*/  UIADD3 UR14, UPT, UPT, UR6, UR11, URZ ;  /* 0x0000000b060e7290 */ /* 0x000fe4000fffe0ff */
[----:B------:R-:W-:Y:S01]  /*12b0*/  UMOV UR13, UR11 ;  /* 0x0000000b000d7c82 */ /* 0x000fe20008000000 */
[----:B------:R-:W-:Y:S02]  /*12c0*/  UIADD3 UR11, UPT, UPT, UR11, 0x1, URZ ;  /* 0x000000010b0b7890 */ /* 0x000fe4000fffe0ff */
[----:B------:R-:W-:-:S03]  /*12d0*/  UISETP.NE.AND UP0, UPT, UR13, UR6, UPT ;  /* 0x000000060d00728c */ /* 0x000fc6000bf05270 */
[----:B------:R-:W-:Y:S01]  /*12e0*/  UMOV UR13, UR8 ;  /* 0x00000008000d7c82 */ /* 0x000fe20008000000 */
[----:B-1----:R-:W-:Y:S01]  /*12f0*/  IMAD.U32 R3, RZ, RZ, UR15 ;  /* 0x0000000fff037e24 */ /* 0x002fe2000f8e00ff */
[----:B------:R-:W-:-:S03]  /*1300*/  UIMAD UR19, UR14, UR15, UR12 ;  /* 0x0000000f0e1372a4 */ /* 0x000fc6000f8e020c */
[----:B------:R-:W-:Y:S01]  /*1310*/  IMAD R0, R3, UR14, R2 ;  /* 0x0000000e03007c24 */ /* 0x000fe2000f8e0202 */
[----:B------:R-:W-:Y:S08]  /*1320*/  BRA.U !UP1, `(.L_x_10) ;  /* 0x0000000509bc7547 */ /* 0x000ff0000b800000 */
[----:B------:R-:W1:Y:S01]  /*1330*/  LDCU.64 UR14, c[0x0][0x380] ;  /* 0x00007000ff0e77ac */ /* 0x000e620008000a00 */
[----:B------:R-:W-:-:S04]  /*1340*/  UIADD3 UR20, UPT, UPT, UR8, UR6, URZ ;  /* 0x0000000608147290 */ /* 0x000fc8000fffe0ff */
[----:B------:R-:W-:Y:S02]  /*1350*/  UIADD3 UR13, UPT, UPT, UR19, UR20, URZ ;  /* 0x00000014130d7290 */ /* 0x000fe4000fffe0ff */
[----:B------:R-:W-:Y:S02]  /*1360*/  VIADD R3, R0, UR20 ;  /* 0x0000001400037c36 */ /* 0x000fe40008000000 */
[----:B-1----:R-:W-:Y:S02]  /*1370*/  IMAD.U32 R8, RZ, RZ, UR14 ;  /* 0x0000000eff087e24 */ /* 0x002fe4000f8e00ff */
[----:B------:R-:W-:Y:S01]  /*1380*/  IMAD.U32 R9, RZ, RZ, UR15 ;  /* 0x0000000fff097e24 */ /* 0x000fe2000f8e00ff */
[----:B------:R-:W-:Y:S01]  /*1390*/  UIMAD.WIDE UR14, UR13, 0x8, UR14 ;  /* 0x000000080d0e78a5 */ /* 0x000fe2000f8e020e */
[----:B------:R-:W-:-:S05]  /*13a0*/  IMAD.WIDE R8, R3, 0x8, R8 ;  /* 0x0000000803087825 */ /* 0x000fca00078e0208 */
[----:B------:R-:W-:Y:S01]  /*13b0*/  IMAD.U32 R20, RZ, RZ, UR14 ;  /* 0x0000000eff147e24 */ /* 0x000fe2000f8e00ff */
[----:B------:R-:W2:Y:S01]  /*13c0*/  LDG.E.64 R10, desc[UR16][R8.64] ;  /* 0x00000010080a7981 */ /* 0x000ea2000c1e1b00 */
[----:B------:R-:W-:-:S05]  /*13d0*/  IMAD.U32 R21, RZ, RZ, UR15 ;  /* 0x0000000fff157e24 */ /* 0x000fca000f8e00ff */
[----:B------:R-:W2:Y:S01]  /*13e0*/  LDG.E.64 R4, desc[UR16][R20.64] ;  /* 0x0000001014047981 */ /* 0x000ea2000c1e1b00 */
[----:B------:R-:W-:Y:S01]  /*13f0*/  BSSY.RECONVERGENT B0, `(.L_x_11) ;  /* 0x0000006000007945 */ /* 0x000fe20003800200 */
[----:B--2---:R-:W-:-:S08]  /*1400*/  DADD R10, R10, -R4 ;  /* 0x000000000a0a7229 */ /* 0x004fd00000000804 */
[----:B------:R-:W-:Y:S01]  /*1410*/  DADD R6, -RZ, |R10| ;  /* 0x00000000ff067229 */ /* 0x000fe2000000050a */
[----:B------:R-:W-:-:S09]  /*1420*/  MOV R4, 0x1450 ;  /* 0x0000145000047802 */ /* 0x000fd20000000f00 */
[----:B------:R-:W-:-:S07]  /*1430*/  IMAD.MOV.U32 R3, RZ, RZ, R7 ;  /* 0x000000ffff037224 */ /* 0x000fce00078e0007 */
[----:B0-----:R-:W-:Y:S05]  /*1440*/  CALL.REL.NOINC `($_Z13nonLocalMeansPdiiidS_$__internal_accurate_pow) ;  /* 0x0000001c002c7944 */ /* 0x001fea0003c00000 */
[----:B------:R-:W-:Y:S05]  /*1450*/  BSYNC.RECONVERGENT B0 ;  /* 0x0000000000007941 */ /* 0x000fea0003800200 */
.L_x_11:
[C---:B------:R-:W-:Y:S01]  /*1460*/  DADD R6, R10.reuse, 2 ;  /* 0x400000000a067429 */ /* 0x040fe20000000000 */
[----:B------:R-:W-:Y:S01]  /*1470*/  BSSY.RECONVERGENT B0, `(.L_x_12) ;  /* 0x000000f000007945 */ /* 0x000fe20003800200 */
[----:B------:R-:W-:-:S06]  /*1480*/  DSETP.NEU.AND P0, PT, R10, RZ, PT ;  /* 0x000000ff0a00722a */ /* 0x000fcc0003f0d000 */
[----:B------:R-:W-:Y:S02]  /*1490*/  FSEL R4, R5, RZ, P0 ;  /* 0x000000ff05047208 */ /* 0x000fe40000000000 */
[----:B------:R-:W-:Y:S02]  /*14a0*/  LOP3.LUT R6, R7, 0x7ff00000, RZ, 0xc0, !PT ;  /* 0x7ff0000007067812 */ /* 0x000fe400078ec0ff */
[----:B------:R-:W-:Y:S02]  /*14b0*/  FSEL R5, R3, RZ, P0 ;  /* 0x000000ff03057208 */ /* 0x000fe40000000000 */
[----:B------:R-:W-:-:S13]  /*14c0*/  ISETP.NE.AND P1, PT, R6, 0x7ff00000, PT ;  /* 0x7ff000000600780c */ /* 0x000fda0003f25270 */
[----:B------:R-:W-:Y:S05]  /*14d0*/  @P1 BRA `(.L_x_13) ;  /* 0x0000000000201947 */ /* 0x000fea0003800000 */
[----:B------:R-:W-:-:S14]  /*14e0*/  DSETP.NAN.AND P0, PT, R10, R10, PT ;  /* 0x0000000a0a00722a */ /* 0x000fdc0003f08000 */
[----:B------:R-:W-:Y:S05]  /*14f0*/  @P0 BRA `(.L_x_14) ;  /* 0x0000000000140947 */ /* 0x000fea0003800000 */
[----:B------:R-:W-:-:S14]  /*1500*/  DSETP.NEU.AND P0, PT, |R10|, +INF , PT ;  /* 0x7ff000000a00742a */ /* 0x000fdc0003f0d200 */
[----:B------:R-:W-:Y:S05]  /*1510*/  @P0 BRA `(.L_x_13) ;  /* 0x0000000000100947 */ /* 0x000fea0003800000 */
[----:B------:R-:W-:Y:S02]  /*1520*/  IMAD.MOV.U32 R4, RZ, RZ, 0x0 ;  /* 0x00000000ff047424 */ /* 0x000fe400078e00ff */
[----:B------:R-:W-:Y:S01]  /*1530*/  IMAD.MOV.U32 R5, RZ, RZ, 0x7ff00000 ;  /* 0x7ff00000ff057424 */ /* 0x000fe200078e00ff */
[----:B------:R-:W-:Y:S06]  /*1540*/  BRA `(.L_x_13) ;  /* 0x0000000000047947 */ /* 0x000fec0003800000 */
.L_x_14:
[----:B------:R-:W-:-:S11]  /*1550*/  DADD R4, R10, 2 ;  /* 0x400000000a047429 */ /* 0x000fd60000000000 */
.L_x_13:
[----:B------:R-:W-:Y:S05]  /*1560*/  BSYNC.RECONVERGENT B0 ;  /* 0x0000000000007941 */ /* 0x000fea0003800200 */
.L_x_12:
[----:B------:R-:W-:Y:S01]  /*1570*/  DSETP.NEU.AND P0, PT, R10, 1, PT ;  /* 0x3ff000000a00742a */ /* 0x000fe20003f0d000 */
[----:B------:R-:W-:Y:S01]  /*1580*/  UISETP.NE.AND UP1, UPT, UR10, 0x1, UPT ;  /* 0x000000010a00788c */ /* 0x000fe2000bf25270 */
[----:B------:R-:W-:-:S04]  /*1590*/  UMOV UR13, UR9 ;  /* 0x00000009000d7c82 */ /* 0x000fc80008000000 */
[----:B------:R-:W-:Y:S02]  /*15a0*/  FSEL R4, R4, RZ, P0 ;  /* 0x000000ff04047208 */ /* 0x000fe40000000000 */
[----:B------:R-:W-:-:S06]  /*15b0*/  FSEL R5, R5, 1.875, P0 ;  /* 0x3ff0000005057808 */ /* 0x000fcc0000000000 */
[----:B------:R-:W-:Y:S01]  /*15c0*/  DADD R22, R22, R4 ;  /* 0x0000000016167229 */ /* 0x000fe20000000004 */
[----:B------:R-:W-:Y:S10]  /*15d0*/  BRA.U !UP1, `(.L_x_10) ;  /* 0x0000000509107547 */ /* 0x000ff4000b800000 */
        /* <DEDUP_REMOVED lines=8> */
[----:B------:R-:W-:-:S07]  /*1660*/  MOV R3, R7 ;  /* 0x0000000700037202 */ /* 0x000fce0000000f00 */
[----:B------:R-:W-:Y:S05]  /*1670*/  CALL.REL.NOINC `($_Z13nonLocalMeansPdiiidS_$__internal_accurate_pow) ;  /* 0x0000001800a07944 */ /* 0x000fea0003c00000 */
[----:B------:R-:W-:Y:S05]  /*1680*/  BSYNC.RECONVERGENT B0 ;  /* 0x0000000000007941 */ /* 0x000fea0003800200 */
.L_x_15:
        /* <DEDUP_REMOVED lines=15> */
.L_x_18:
[----:B------:R-:W-:-:S11]  /*1780*/  DADD R4, R10, 2 ;  /* 0x400000000a047429 */ /* 0x000fd60000000000 */
.L_x_17:
[----:B------:R-:W-:Y:S05]  /*1790*/  BSYNC.RECONVERGENT B0 ;  /* 0x0000000000007941 */ /* 0x000fea0003800200 */
.L_x_16:
[----:B------:R-:W-:Y:S01]  /*17a0*/  DSETP.NEU.AND P0, PT, R10, 1, PT ;  /* 0x3ff000000a00742a */ /* 0x000fe20003f0d000 */
[----:B------:R-:W-:Y:S02]  /*17b0*/  UISETP.NE.AND UP1, UPT, UR10, 0x2, UPT ;  /* 0x000000020a00788c */ /* 0x000fe4000bf25270 */
[----:B------:R-:W-:-:S03]  /*17c0*/  UIADD3 UR13, UPT, UPT, UR8, 0x2, URZ ;  /* 0x00000002080d7890 */ /* 0x000fc6000fffe0ff */
        /* <DEDUP_REMOVED lines=13> */
[----:B------:R-:W-:Y:S05]  /*18a0*/  CALL.REL.NOINC `($_Z13nonLocalMeansPdiiidS_$__internal_accurate_pow) ;  /* 0x0000001800147944 */ /* 0x000fea0003c00000 */
[----:B------:R-:W-:Y:S05]  /*18b0*/  BSYNC.RECONVERGENT B0 ;  /* 0x0000000000007941 */ /* 0x000fea0003800200 */
.L_x_19:
        /* <DEDUP_REMOVED lines=15> */
.L_x_22:
[----:B------:R-:W-:-:S11]  /*19b0*/  DADD R4, R10, 2 ;  /* 0x400000000a047429 */ /* 0x000fd60000000000 */
.L_x_21:
[----:B------:R-:W-:Y:S05]  /*19c0*/  BSYNC.RECONVERGENT B0 ;  /* 0x0000000000007941 */ /* 0x000fea0003800200 */
.L_x_20:
[----:B------:R-:W-:Y:S01]  /*19d0*/  DSETP.NEU.AND P0, PT, R10, 1, PT ;  /* 0x3ff000000a00742a */ /* 0x000fe20003f0d000 */
[----:B------:R-:W-:-:S05]  /*19e0*/  UIADD3 UR13, UPT, UPT, UR8, 0x3, URZ ;  /* 0x00000003080d7890 */ /* 0x000fca000fffe0ff */
[----:B------:R-:W-:Y:S02]  /*19f0*/  FSEL R4, R4, RZ, P0 ;  /* 0x000000ff04047208 */ /* 0x000fe40000000000 */
[----:B------:R-:W-:-:S06]  /*1a00*/  FSEL R5, R5, 1.875, P0 ;  /* 0x3ff0000005057808 */ /* 0x000fcc0000000000 */
[----:B------:R-:W-:-:S11]  /*1a10*/  DADD R22, R22, R4 ;  /* 0x0000000016167229 */ /* 0x000fd60000000004 */
.L_x_10:
[----:B------:R-:W-:Y:S01]  /*1a20*/  UISETP.GE.U32.AND UP1, UPT, UR18, 0x3, UPT ;  /* 0x000000031200788c */ /* 0x000fe2000bf26070 */
[----:B------:R-:W1:Y:S08]  /*1a30*/  LDCU.64 UR20, c[0x0][0x380] ;  /* 0x00007000ff1477ac */ /* 0x000e700008000a00 */
[----:B------:R-:W-:Y:S05]  /*1a40*/  BRA.U !UP1, `(.L_x_23) ;  /* 0x00000009092c7547 */ /* 0x000fea000b800000 */
.L_x_40:
[----:B------:R-:W-:Y:S01]  /*1a50*/  UIADD3 UR15, UPT, UPT, UR6, UR13, URZ ;  /* 0x0000000d060f7290 */ /* 0x000fe2000fffe0ff */
[----:B-1----:R-:W-:Y:S02]  /*1a60*/  IMAD.U32 R10, RZ, RZ, UR20 ;  /* 0x00000014ff0a7e24 */ /* 0x002fe4000f8e00ff */
[----:B------:R-:W-:Y:S01]  /*1a70*/  IMAD.U32 R11, RZ, RZ, UR21 ;  /* 0x00000015ff0b7e24 */ /* 0x000fe2000f8e00ff */
[----:B------:R-:W-:Y:S02]  /*1a80*/  UIADD3 UR14, UPT, UPT, UR19, UR15, URZ ;  /* 0x0000000f130e7290 */ /* 0x000fe4000fffe0ff */
[----:B------:R-:W-:Y:S02]  /*1a90*/  VIADD R3, R0, UR15 ;  /* 0x0000000f00037c36 */ /* 0x000fe40008000000 */
[----:B------:R-:W-:Y:S02]  /*1aa0*/  UIMAD.WIDE UR14, UR14, 0x8, UR20 ;  /* 0x000000080e0e78a5 */ /* 0x000fe4000f8e0214 */
[----:B------:R-:W-:-:S04]  /*1ab0*/  IMAD.WIDE R10, R3, 0x8, R10 ;  /* 0x00000008030a7825 */ /* 0x000fc800078e020a */
        /* <DEDUP_REMOVED lines=11> */
.L_x_24:
        /* <DEDUP_REMOVED lines=12> */
[----:B------:R-:W-:Y:S01]  /*1c30*/  MOV R4, 0x0 ;  /* 0x0000000000047802 */ /* 0x000fe20000000f00 */
[----:B------:R-:W-:Y:S01]  /*1c40*/  IMAD.MOV.U32 R5, RZ, RZ, 0x7ff00000 ;  /* 0x7ff00000ff057424 */ /* 0x000fe200078e00ff */
[----:B------:R-:W-:Y:S06]  /*1c50*/  BRA `(.L_x_26) ;  /* 0x0000000000047947 */ /* 0x000fec0003800000 */
.L_x_27:
[----:B------:R-:W-:-:S11]  /*1c60*/  DADD R4, R24, 2 ;  /* 0x4000000018047429 */ /* 0x000fd60000000000 */
.L_x_26:
[----:B------:R-:W-:Y:S05]  /*1c70*/  BSYNC.RECONVERGENT B0 ;  /* 0x0000000000007941 */ /* 0x000fea0003800200 */
.L_x_25:
[----:B------:R-:W-:Y:S01]  /*1c80*/  IMAD.U32 R20, RZ, RZ, UR14 ;  /* 0x0000000eff147e24 */ /* 0x000fe2000f8e00ff */
[----:B------:R-:W2:Y:S01]  /*1c90*/  LDG.E.64 R8, desc[UR16][R10.64+0x8] ;  /* 0x000008100a087981 */ /* 0x000ea2000c1e1b00 */
[----:B------:R-:W-:-:S05]  /*1ca0*/  IMAD.U32 R21, RZ, RZ, UR15 ;  /* 0x0000000fff157e24 */ /* 0x000fca000f8e00ff */
[----:B------:R-:W2:Y:S01]  /*1cb0*/  LDG.E.64 R6, desc[UR16][R20.64+0x8] ;  /* 0x0000081014067981 */ /* 0x000ea2000c1e1b00 */
[----:B------:R-:W-:Y:S01]  /*1cc0*/  DSETP.NEU.AND P0, PT, R24, 1, PT ;  /* 0x3ff000001800742a */ /* 0x000fe20003f0d000 */
[----:B------:R-:W-:Y:S05]  /*1cd0*/  BSSY.RECONVERGENT B0, `(.L_x_28) ;  /* 0x0000009000007945 */ /* 0x000fea0003800200 */
[----:B------:R-:W-:Y:S02]  /*1ce0*/  FSEL R4, R4, RZ, P0 ;  /* 0x000000ff04047208 */ /* 0x000fe40000000000 */
[----:B------:R-:W-:-:S06]  /*1cf0*/  FSEL R5, R5, 1.875, P0 ;  /* 0x3ff0000005057808 */ /* 0x000fcc0000000000 */
[----:B------:R-:W-:Y:S01]  /*1d00*/  DADD R22, R22, R4 ;  /* 0x0000000016167229 */ /* 0x000fe20000000004 */
[----:B------:R-:W-:Y:S01]  /*1d10*/  MOV R4, 0x1d60 ;  /* 0x00001d6000047802 */ /* 0x000fe20000000f00 */
[----:B--2---:R-:W-:-:S08]  /*1d20*/  DADD R8, R8, -R6 ;  /* 0x0000000008087229 */ /* 0x004fd00000000806 */
[----:B------:R-:W-:-:S10]  /*1d30*/  DADD R6, -RZ, |R8| ;  /* 0x00000000ff067229 */ /* 0x000fd40000000508 */
[----:B------:R-:W-:-:S07]  /*1d40*/  IMAD.MOV.U32 R3, RZ, RZ, R7 ;  /* 0x000000ffff037224 */ /* 0x000fce00078e0007 */
[----:B------:R-:W-:Y:S05]  /*1d50*/  CALL.REL.NOINC `($_Z13nonLocalMeansPdiiidS_$__internal_accurate_pow) ;  /* 0x0000001000e87944 */ /* 0x000fea0003c00000 */
[----:B------:R-:W-:Y:S05]  /*1d60*/  BSYNC.RECONVERGENT B0 ;  /* 0x0000000000007941 */ /* 0x000fea0003800200 */
.L_x_28:
        /* <DEDUP_REMOVED lines=15> */
.L_x_31:
[----:B------:R-:W-:-:S11]  /*1e60*/  DADD R4, R8, 2 ;  /* 0x4000000008047429 */ /* 0x000fd60000000000 */
.L_x_30:
[----:B------:R-:W-:Y:S05]  /*1e70*/  BSYNC.RECONVERGENT B0 ;  /* 0x0000000000007941 */ /* 0x000fea0003800200 */
.L_x_29:
        /* <DEDUP_REMOVED lines=15> */
.L_x_32:
        /* <DEDUP_REMOVED lines=15> */
.L_x_35:
[----:B------:R-:W-:-:S11]  /*2060*/  DADD R4, R24, 2 ;  /* 0x4000000018047429 */ /* 0x000fd60000000000 */
.L_x_34:
[----:B------:R-:W-:Y:S05]  /*2070*/  BSYNC.RECONVERGENT B0 ;  /* 0x0000000000007941 */ /* 0x000fea0003800200 */
.L_x_33:
        /* <DEDUP_REMOVED lines=12> */
[----:B------:R-:W-:-:S07]  /*2140*/  MOV R3, R7 ;  /* 0x0000000700037202 */ /* 0x000fce0000000f00 */
[----:B------:R-:W-:Y:S05]  /*2150*/  CALL.REL.NOINC `($_Z13nonLocalMeansPdiiidS_$__internal_accurate_pow) ;  /* 0x0000000c00e87944 */ /* 0x000fea0003c00000 */
[----:B------:R-:W-:Y:S05]  /*2160*/  BSYNC.RECONVERGENT B0 ;  /* 0x0000000000007941 */ /* 0x000fea0003800200 */
.L_x_36:
        /* <DEDUP_REMOVED lines=15> */
.L_x_39:
[----:B------:R-:W-:-:S11]  /*2260*/  DADD R4, R8, 2 ;  /* 0x4000000008047429 */ /* 0x000fd60000000000 */
.L_x_38:
[----:B------:R-:W-:Y:S05]  /*2270*/  BSYNC.RECONVERGENT B0 ;  /* 0x0000000000007941 */ /* 0x000fea0003800200 */
.L_x_37:
[----:B------:R-:W-:Y:S01]  /*2280*/  UIADD3 UR14, UPT, UPT, UR13, 0x3, URZ ;  /* 0x000000030d0e7890 */ /* 0x000fe2000fffe0ff */
[----:B------:R-:W-:Y:S01]  /*2290*/  DSETP.NEU.AND P0, PT, R8, 1, PT ;  /* 0x3ff000000800742a */ /* 0x000fe20003f0d000 */
[----:B------:R-:W-:Y:S02]  /*22a0*/  UIADD3 UR13, UPT, UPT, UR13, 0x4, URZ ;  /* 0x000000040d0d7890 */ /* 0x000fe4000fffe0ff */
[----:B------:R-:W-:-:S03]  /*22b0*/  UISETP.NE.AND UP1, UPT, UR14, UR6, UPT ;  /* 0x000000060e00728c */ /* 0x000fc6000bf25270 */
[----:B------:R-:W-:Y:S02]  /*22c0*/  FSEL R4, R4, RZ, P0 ;  /* 0x000000ff04047208 */ /* 0x000fe40000000000 */
[----:B------:R-:W-:-:S06]  /*22d0*/  FSEL R5, R5, 1.875, P0 ;  /* 0x3ff0000005057808 */ /* 0x000fcc0000000000 */
[----:B------:R-:W-:Y:S01]  /*22e0*/  DADD R22, R22, R4 ;  /* 0x0000000016167229 */ /* 0x000fe20000000004 */
[----:B------:R-:W-:Y:S10]  /*22f0*/  BRA.U UP1, `(.L_x_40) ;  /* 0xfffffff501d47547 */ /* 0x000ff4000b83ffff */
.L_x_23:
[----:B------:R-:W-:Y:S05]  /*2300*/  BRA.U UP0, `(.L_x_41) ;  /* 0xffffffed00dc7547 */ /* 0x000fea000b83ffff */
[----:B------:R-:W2:Y:S01]  /*2310*/  MUFU.RCP64H R5, R13 ;  /* 0x0000000d00057308 */ /* 0x000ea20000001800 */
[----:B------:R-:W-:Y:S01]  /*2320*/  IMAD.MOV.U32 R4, RZ, RZ, 0x1 ;  /* 0x00000001ff047424 */ /* 0x000fe200078e00ff */
[----:B------:R-:W-:Y:S05]  /*2330*/  BSSY.RECONVERGENT B0, `(.L_x_42) ;  /* 0x0000016000007945 */ /* 0x000fea0003800200 */
[----:B--2---:R-:W-:-:S08]  /*2340*/  DFMA R6, R4, -R12, 1 ;  /* 0x3ff000000406742b */ /* 0x004fd0000000080c */
[----:B------:R-:W-:-:S08]  /*2350*/  DFMA R6, R6, R6, R6 ;  /* 0x000000060606722b */ /* 0x000fd00000000006 */
[----:B------:R-:W-:-:S08]  /*2360*/  DFMA R6, R4, R6, R4 ;  /* 0x000000060406722b */ /* 0x000fd00000000004 */
[----:B------:R-:W-:-:S08]  /*2370*/  DFMA R4, R6, -R12, 1 ;  /* 0x3ff000000604742b */ /* 0x000fd0000000080c */
[----:B------:R-:W-:-:S08]  /*2380*/  DFMA R4, R6, R4, R6 ;  /* 0x000000040604722b */ /* 0x000fd00000000006 */
[----:B------:R-:W-:-:S08]  /*2390*/  DMUL R6, R22, -R4 ;  /* 0x8000000416067228 */ /* 0x000fd00000000000 */
[--C-:B------:R-:W-:Y:S02]  /*23a0*/  DFMA R8, R6, -R12, -R22.reuse ;  /* 0x8000000c0608722b */ /* 0x100fe40000000816 */
[----:B------:R-:W-:-:S06]  /*23b0*/  DADD R22, -RZ, -R22 ;  /* 0x00000000ff167229 */ /* 0x000fcc0000000916 */
[----:B------:R-:W-:-:S04]  /*23c0*/  DFMA R4, R4, R8, R6 ;  /* 0x000000080404722b */ /* 0x000fc80000000006 */
[----:B------:R-:W-:-:S06]  /*23d0*/  FSETP.GEU.AND P1, PT, |R23|, 6.5827683646048100446e-37, PT ;  /* 0x036000001700780b */ /* 0x000fcc0003f2e200 */
[----:B------:R-:W-:-:S05]  /*23e0*/  FFMA R0, RZ, R13, R5 ;  /* 0x0000000dff007223 */ /* 0x000fca0000000005 */
[----:B------:R-:W-:-:S13]  /*23f0*/  FSETP.GT.AND P0, PT, |R0|, 1.469367938527859385e-39, PT ;  /* 0x001000000000780b */ /* 0x000fda0003f04200 */
[----:B------:R-:W-:Y:S05]  /*2400*/  @P0 BRA P1, `(.L_x_43) ;  /* 0x0000000000200947 */ /* 0x000fea0000800000 */
[----:B------:R-:W-:Y:S01]  /*2410*/  IMAD.MOV.U32 R8, RZ, RZ, R22 ;  /* 0x000000ffff087224 */ /* 0x000fe200078e0016 */
[----:B------:R-:W-:Y:S01]  /*2420*/  MOV R0, 0x2470 ;  /* 0x0000247000007802 */ /* 0x000fe20000000f00 */
[----:B------:R-:W-:Y:S02]  /*2430*/  IMAD.MOV.U32 R9, RZ, RZ, R23 ;  /* 0x000000ffff097224 */ /* 0x000fe400078e0017 */
[----:B------:R-:W-:Y:S02]  /*2440*/  IMAD.MOV.U32 R6, RZ, RZ, R12 ;  /* 0x000000ffff067224 */ /* 0x000fe400078e000c */
[----:B------:R-:W-:-:S07]  /*2450*/  IMAD.MOV.U32 R7, RZ, RZ, R13 ;  /* 0x000000ffff077224 */ /* 0x000fce00078e000d */
[----:B01----:R-:W-:Y:S05]  /*2460*/  CALL.REL.NOINC `($__internal_0_$__cuda_sm20_div_rn_f64_full) ;  /* 0x0000000400b47944 */ /* 0x003fea0003c00000 */
[----:B------:R-:W-:Y:S02]  /*2470*/  IMAD.MOV.U32 R4, RZ, RZ, R20 ;  /* 0x000000ffff047224 */ /* 0x000fe400078e0014 */
[----:B------:R-:W-:-:S07]  /*2480*/  IMAD.MOV.U32 R5, RZ, RZ, R21 ;  /* 0x000000ffff057224 */ /* 0x000fce00078e0015 */
.L_x_43:
[----:B-1----:R-:W-:Y:S05]  /*2490*/  BSYNC.RECONVERGENT B0 ;  /* 0x0000000000007941 */ /* 0x002fea0003800200 */
.L_x_42:
[----:B------:R-:W-:Y:S01]  /*24a0*/  IMAD.MOV.U32 R6, RZ, RZ, 0x652b82fe ;  /* 0x652b82feff067424 */ /* 0x000fe200078e00ff */
[----:B------:R-:W-:Y:S01]  /*24b0*/  UMOV UR12, 0xfefa39ef ;  /* 0xfefa39ef000c7882 */ /* 0x000fe20000000000 */
[----:B------:R-:W-:Y:S01]  /*24c0*/  IMAD.MOV.U32 R7, RZ, RZ, 0x3ff71547 ;  /* 0x3ff71547ff077424 */ /* 0x000fe200078e00ff */
[----:B------:R-:W-:Y:S01]  /*24d0*/  UMOV UR13, 0x3fe62e42 ;  /* 0x3fe62e42000d7882 */ /* 0x000fe20000000000 */
[----:B------:R-:W-:Y:S01]  /*24e0*/  FSETP.GEU.AND P0, PT, |R5|, 4.1917929649353027344, PT ;  /* 0x4086232b0500780b */ /* 0x000fe20003f0e200 */
[----:B------:R-:W-:Y:S03]  /*24f0*/  BSSY.RECONVERGENT B0, `(.L_x_44) ;  /* 0x0000036000007945 */ /* 0x000fe60003800200 */
[----:B------:R-:W-:-:S08]  /*2500*/  DFMA R6, R4, R6, 6.75539944105574400000e+15 ;  /* 0x433800000406742b */ /* 0x000fd00000000006 */
[----:B------:R-:W-:-:S08]  /*2510*/  DADD R8, R6, -6.75539944105574400000e+15 ;  /* 0xc338000006087429 */ /* 0x000fd00000000000 */
        /* <DEDUP_REMOVED lines=32> */
[----:B------:R-:W-:-:S08]  /*2720*/  DFMA R10, R8, R10, UR12 ;  /* 0x0000000c080a7e2b */ /* 0x000fd0000800000a */
[----:B------:R-:W-:-:S08]  /*2730*/  DFMA R10, R8, R10, 1 ;  /* 0x3ff00000080a742b */ /* 0x000fd0000000000a */
[----:B------:R-:W-:-:S10]  /*2740*/  DFMA R10, R8, R10, 1 ;  /* 0x3ff00000080a742b */ /* 0x000fd4000000000a */
[----:B------:R-:W-:Y:S01]  /*2750*/  LEA R9, R6, R11, 0x14 ;  /* 0x0000000b06097211 */ /* 0x000fe200078ea0ff */
[----:B------:R-:W-:Y:S01]  /*2760*/  IMAD.MOV.U32 R8, RZ, RZ, R10 ;  /* 0x000000ffff087224 */ /* 0x000fe200078e000a */
[----:B------:R-:W-:Y:S06]  /*2770*/  @!P0 BRA `(.L_x_45) ;  /* 0x0000000000348947 */ /* 0x000fec0003800000 */
[----:B------:R-:W-:Y:S01]  /*2780*/  FSETP.GEU.AND P1, PT, |R5|, 4.2275390625, PT ;  /* 0x408748000500780b */ /* 0x000fe20003f2e200 */
[C---:B------:R-:W-:Y:S02]  /*2790*/  DADD R8, R4.reuse, +INF ;  /* 0x7ff0000004087429 */ /* 0x040fe40000000000 */
[----:B------:R-:W-:-:S08]  /*27a0*/  DSETP.GEU.AND P0, PT, R4, RZ, PT ;  /* 0x000000ff0400722a */ /* 0x000fd00003f0e000 */
[----:B------:R-:W-:Y:S02]  /*27b0*/  FSEL R8, R8, RZ, P0 ;  /* 0x000000ff08087208 */ /* 0x000fe40000000000 */
[----:B------:R-:W-:Y:S01]  /*27c0*/  @!P1 LEA.HI R0, R6, R6, RZ, 0x1 ;  /* 0x0000000606009211 */ /* 0x000fe200078f08ff */
[----:B------:R-:W-:Y:S01]  /*27d0*/  @!P1 IMAD.MOV.U32 R4, RZ, RZ, R10 ;  /* 0x000000ffff049224 */ /* 0x000fe200078e000a */
[----:B------:R-:W-:Y:S02]  /*27e0*/  FSEL R9, R9, RZ, P0 ;  /* 0x000000ff09097208 */ /* 0x000fe40000000000 */
[----:B------:R-:W-:-:S05]  /*27f0*/  @!P1 SHF.R.S32.HI R5, RZ, 0x1, R0 ;  /* 0x00000001ff059819 */ /* 0x000fca0000011400 */
[----:B------:R-:W-:Y:S02]  /*2800*/  @!P1 IMAD.IADD R6, R6, 0x1, -R5 ;  /* 0x0000000106069824 */ /* 0x000fe400078e0a05 */
[----:B------:R-:W-:-:S03]  /*2810*/  @!P1 IMAD R5, R5, 0x100000, R11 ;  /* 0x0010000005059824 */ /* 0x000fc600078e020b */
[----:B------:R-:W-:Y:S01]  /*2820*/  @!P1 LEA R7, R6, 0x3ff00000, 0x14 ;  /* 0x3ff0000006079811 */ /* 0x000fe200078ea0ff */
[----:B------:R-:W-:-:S06]  /*2830*/  @!P1 IMAD.MOV.U32 R6, RZ, RZ, RZ ;  /* 0x000000ffff069224 */ /* 0x000fcc00078e00ff */
[----:B------:R-:W-:-:S11]  /*2840*/  @!P1 DMUL R8, R4, R6 ;  /* 0x0000000604089228 */ /* 0x000fd60000000000 */
.L_x_45:
[----:B------:R-:W-:Y:S05]  /*2850*/  BSYNC.RECONVERGENT B0 ;  /* 0x0000000000007941 */ /* 0x000fea0003800200 */
.L_x_44:
[----:B------:R-:W1:Y:S01]  /*2860*/  LDCU UR15, c[0x0][0x38c] ;  /* 0x00007180ff0f77ac */ /* 0x000e620008000800 */
[----:B------:R-:W2:Y:S01]  /*2870*/  LDCU UR14, c[0x0][0x390] ;  /* 0x00007200ff0e77ac */ /* 0x000ea20008000800 */
[----:B------:R-:W3:Y:S01]  /*2880*/  LDCU.64 UR12, c[0x0][0x380] ;  /* 0x00007000ff0c77ac */ /* 0x000ee20008000a00 */
[----:B-1----:R-:W-:-:S04]  /*2890*/  UIMAD UR11, UR4, UR15, UR5 ;  /* 0x0000000f040b72a4 */ /* 0x002fc8000f8e0205 */
[----:B--2---:R-:W-:-:S04]  /*28a0*/  UIMAD UR11, UR11, UR14, UR6 ;  /* 0x0000000e0b0b72a4 */ /* 0x004fc8000f8e0206 */
[----:B------:R-:W-:-:S04]  /*28b0*/  UIMAD UR11, UR11, UR14, UR6 ;  /* 0x0000000e0b0b72a4 */ /* 0x000fc8000f8e0206 */
[----:B---3--:R-:W-:-:S06]  /*28c0*/  UIMAD.WIDE UR12, UR11, 0x8, UR12 ;  /* 0x000000080b0c78a5 */ /* 0x008fcc000f8e020c */
[----:B------:R-:W-:Y:S02]  /*28d0*/  IMAD.U32 R4, RZ, RZ, UR12 ;  /* 0x0000000cff047e24 */ /* 0x000fe4000f8e00ff */
[----:B------:R-:W-:-:S06]  /*28e0*/  IMAD.U32 R5, RZ, RZ, UR13 ;  /* 0x0000000dff057e24 */ /* 0x000fcc000f8e00ff */
[----:B------:R-:W2:Y:S01]  /*28f0*/  LDG.E.64 R4, desc[UR16][R4.64] ;  /* 0x0000001004047981 */ /* 0x000ea2000c1e1b00 */
[----:B------:R-:W-:Y:S01]  /*2900*/  UIADD3 UR5, UPT, UPT, UR5, 0x1, URZ ;  /* 0x0000000105057890 */ /* 0x000fe2000fffe0ff */
[----:B------:R-:W-:-:S03]  /*2910*/  DADD R14, R8, R14 ;  /* 0x00000000080e7229 */ /* 0x000fc6000000000e */
[----:B------:R-:W-:Y:S01]  /*2920*/  UISETP.NE.AND UP0, UPT, UR5, UR15, UPT ;  /* 0x0000000f0500728c */ /* 0x000fe2000bf05270 */
[----:B--2---:R-:W-:-:S07]  /*2930*/  DFMA R16, R4, R8, R16 ;  /* 0x000000080410722b */ /* 0x004fce0000000010 */
[----:B------:R1:W-:Y:S01]  /*2940*/  STG.E.64 desc[UR16][R18.64], R16 ;  /* 0x0000001012007986 */ /* 0x0003e2000c101b10 */
[----:B------:R-:W-:Y:S05]  /*2950*/  BRA.U UP0, `(.L_x_46) ;  /* 0xffffffe900347547 */ /* 0x000fea000b83ffff */
[----:B------:R-:W2:Y:S01]  /*2960*/  LDCU UR5, c[0x0][0x388] ;  /* 0x00007100ff0577ac */ /* 0x000ea20008000800 */
[----:B------:R-:W-:-:S04]  /*2970*/  UIADD3 UR4, UPT, UPT, UR4, 0x1, URZ ;  /* 0x0000000104047890 */ /* 0x000fc8000fffe0ff */
[----:B--2---:R-:W-:-:S09]  /*2980*/  UISETP.NE.AND UP0, UPT, UR4, UR5, UPT ;  /* 0x000000050400728c */ /* 0x004fd2000bf05270 */
[----:B------:R-:W-:Y:S05]  /*2990*/  BRA.U UP0, `(.L_x_47) ;  /* 0xffffffe900207547 */ /* 0x000fea000b83ffff */
.L_x_0:
[----:B------:R-:W3:Y:S01]  /*29a0*/  MUFU.RCP64H R3, R15 ;  /* 0x0000000f00037308 */ /* 0x000ee20000001800 */
[----:B------:R-:W-:Y:S01]  /*29b0*/  IMAD.MOV.U32 R2, RZ, RZ, 0x1 ;  /* 0x00000001ff027424 */ /* 0x000fe200078e00ff */
[----:B------:R-:W-:Y:S01]  /*29c0*/  FSETP.GEU.AND P1, PT, |R17|, 6.5827683646048100446e-37, PT ;  /* 0x036000001100780b */ /* 0x000fe20003f2e200 */
[----:B------:R-:W-:Y:S04]  /*29d0*/  BSSY.RECONVERGENT B0, `(.L_x_48) ;  /* 0x0000014000007945 */ /* 0x000fe80003800200 */
[----:B---3--:R-:W-:-:S08]  /*29e0*/  DFMA R4, R2, -R14, 1 ;  /* 0x3ff000000204742b */ /* 0x008fd0000000080e */
[----:B------:R-:W-:-:S08]  /*29f0*/  DFMA R4, R4, R4, R4 ;  /* 0x000000040404722b */ /* 0x000fd00000000004 */
[----:B------:R-:W-:-:S08]  /*2a00*/  DFMA R4, R2, R4, R2 ;  /* 0x000000040204722b */ /* 0x000fd00000000002 */
[----:B------:R-:W-:-:S08]  /*2a10*/  DFMA R2, R4, -R14, 1 ;  /* 0x3ff000000402742b */ /* 0x000fd0000000080e */
[----:B------:R-:W-:-:S08]  /*2a20*/  DFMA R2, R4, R2, R4 ;  /* 0x000000020402722b */ /* 0x000fd00000000004 */
[----:B------:R-:W-:-:S08]  /*2a30*/  DMUL R4, R2, R16 ;  /* 0x0000001002047228 */ /* 0x000fd00000000000 */
[----:B------:R-:W-:-:S08]  /*2a40*/  DFMA R6, R4, -R14, R16 ;  /* 0x8000000e0406722b */ /* 0x000fd00000000010 */
[----:B------:R-:W-:-:S10]  /*2a50*/  DFMA R2, R2, R6, R4 ;  /* 0x000000060202722b */ /* 0x000fd40000000004 */
        /* <DEDUP_REMOVED lines=8> */
[----:B012---:R-:W-:Y:S05]  /*2ae0*/  CALL.REL.NOINC `($__internal_0_$__cuda_sm20_div_rn_f64_full) ;  /* 0x0000000000147944 */ /* 0x007fea0003c00000 */
[----:B------:R-:W-:Y:S01]  /*2af0*/  IMAD.MOV.U32 R2, RZ, RZ, R20 ;  /* 0x000000ffff027224 */ /* 0x000fe200078e0014 */
[----:B------:R-:W-:-:S07]  /*2b00*/  MOV R3, R21 ;  /* 0x0000001500037202 */ /* 0x000fce0000000f00 */
.L_x_49:
[----:B------:R-:W-:Y:S05]  /*2b10*/  BSYNC.RECONVERGENT B0 ;  /* 0x0000000000007941 */ /* 0x000fea0003800200 */
.L_x_48:
[----:B------:R-:W-:Y:S01]  /*2b20*/  STG.E.64 desc[UR16][R18.64], R2 ;  /* 0x0000000212007986 */ /* 0x000fe2000c101b10 */
[----:B------:R-:W-:Y:S05]  /*2b30*/  EXIT ;  /* 0x000000000000794d */ /* 0x000fea0003800000 */
        .weak           $__internal_0_$__cuda_sm20_div_rn_f64_full
        .type           $__internal_0_$__cuda_sm20_div_rn_f64_full,@function
        .size           $__internal_0_$__cuda_sm20_div_rn_f64_full,($_Z13nonLocalMeansPdiiidS_$__internal_accurate_pow - $__internal_0_$__cuda_sm20_div_rn_f64_full)
$__internal_0_$__cuda_sm20_div_rn_f64_full:
[C---:B------:R-:W-:Y:S01]  /*2b40*/  FSETP.GEU.AND P0, PT, |R7|.reuse, 1.469367938527859385e-39, PT ;  /* 0x001000000700780b */ /* 0x040fe20003f0e200 */
[----:B------:R-:W-:Y:S01]  /*2b50*/  IMAD.MOV.U32 R24, RZ, RZ, 0x1 ;  /* 0x00000001ff187424 */ /* 0x000fe200078e00ff */
[----:B------:R-:W-:Y:S01]  /*2b60*/  LOP3.LUT R4, R7, 0x800fffff, RZ, 0xc0, !PT ;  /* 0x800fffff07047812 */ /* 0x000fe200078ec0ff */
[----:B------:R-:W-:Y:S01]  /*2b70*/  BSSY.RECONVERGENT B1, `(.L_x_50) ;  /* 0x0000055000017945 */ /* 0x000fe20003800200 */
[C---:B------:R-:W-:Y:S02]  /*2b80*/  FSETP.GEU.AND P2, PT, |R9|.reuse, 1.469367938527859385e-39, PT ;  /* 0x001000000900780b */ /* 0x040fe40003f4e200 */
[----:B------:R-:W-:Y:S01]  /*2b90*/  LOP3.LUT R5, R4, 0x3ff00000, RZ, 0xfc, !PT ;  /* 0x3ff0000004057812 */ /* 0x000fe200078efcff */
[----:B------:R-:W-:Y:S01]  /*2ba0*/  IMAD.MOV.U32 R4, RZ, RZ, R6 ;  /* 0x000000ffff047224 */ /* 0x000fe200078e0006 */
[----:B------:R-:W-:Y:S02]  /*2bb0*/  LOP3.LUT R3, R9, 0x7ff00000, RZ, 0xc0, !PT ;  /* 0x7ff0000009037812 */ /* 0x000fe400078ec0ff */
[----:B------:R-:W-:-:S03]  /*2bc0*/  LOP3.LUT R22, R7, 0x7ff00000, RZ, 0xc0, !PT ;  /* 0x7ff0000007167812 */ /* 0x000fc600078ec0ff */
[----:B------:R-:W-:Y:S01]  /*2bd0*/  @!P0 DMUL R4, R6, 8.98846567431157953865e+307 ;  /* 0x7fe0000006048828 */ /* 0x000fe20000000000 */
[----:B------:R-:W-:-:S03]  /*2be0*/  ISETP.GE.U32.AND P1, PT, R3, R22, PT ;  /* 0x000000160300720c */ /* 0x000fc60003f26070 */
[----:B------:R-:W-:Y:S01]  /*2bf0*/  @!P2 LOP3.LUT R20, R7, 0x7ff00000, RZ, 0xc0, !PT ;  /* 0x7ff000000714a812 */ /* 0x000fe200078ec0ff */
[----:B------:R-:W-:Y:S01]  /*2c00*/  @!P2 IMAD.MOV.U32 R26, RZ, RZ, RZ ;  /* 0x000000ffff1aa224 */ /* 0x000fe200078e00ff */
[----:B------:R-:W0:Y:S02]  /*2c10*/  MUFU.RCP64H R25, R5 ;  /* 0x0000000500197308 */ /* 0x000e240000001800 */
[----:B------:R-:W-:Y:S01]  /*2c20*/  @!P2 ISETP.GE.U32.AND P3, PT, R3, R20, PT ;  /* 0x000000140300a20c */ /* 0x000fe20003f66070 */
[----:B------:R-:W-:-:S05]  /*2c30*/  IMAD.MOV.U32 R20, RZ, RZ, 0x1ca00000 ;  /* 0x1ca00000ff147424 */ /* 0x000fca00078e00ff */
[----:B------:R-:W-:-:S04]  /*2c40*/  @!P2 SEL R21, R20, 0x63400000, !P3 ;  /* 0x634000001415a807 */ /* 0x000fc80005800000 */
[----:B------:R-:W-:-:S04]  /*2c50*/  @!P2 LOP3.LUT R21, R21, 0x80000000, R9, 0xf8, !PT ;  /* 0x800000001515a812 */ /* 0x000fc800078ef809 */
[----:B------:R-:W-:Y:S01]  /*2c60*/  @!P2 LOP3.LUT R27, R21, 0x100000, RZ, 0xfc, !PT ;  /* 0x00100000151ba812 */ /* 0x000fe200078efcff */
[----:B0-----:R-:W-:-:S08]  /*2c70*/  DFMA R10, R24, -R4, 1 ;  /* 0x3ff00000180a742b */ /* 0x001fd00000000804 */
[----:B------:R-:W-:-:S08]  /*2c80*/  DFMA R10, R10, R10, R10 ;  /* 0x0000000a0a0a722b */ /* 0x000fd0000000000a */
[----:B------:R-:W-:Y:S01]  /*2c90*/  DFMA R24, R24, R10, R24 ;  /* 0x0000000a1818722b */ /* 0x000fe20000000018 */
[----:B------:R-:W-:Y:S01]  /*2ca0*/  SEL R11, R20, 0x63400000, !P1 ;  /* 0x63400000140b7807 */ /* 0x000fe20004800000 */
[----:B------:R-:W-:-:S03]  /*2cb0*/  IMAD.MOV.U32 R10, RZ, RZ, R8 ;  /* 0x000000ffff0a7224 */ /* 0x000fc600078e0008 */
[----:B------:R-:W-:-:S03]  /*2cc0*/  LOP3.LUT R11, R11, 0x800fffff, R9, 0xf8, !PT ;  /* 0x800fffff0b0b7812 */ /* 0x000fc600078ef809 */
[----:B------:R-:W-:-:S03]  /*2cd0*/  DFMA R28, R24, -R4, 1 ;  /* 0x3ff00000181c742b */ /* 0x000fc60000000804 */
[----:B------:R-:W-:-:S05]  /*2ce0*/  @!P2 DFMA R10, R10, 2, -R26 ;  /* 0x400000000a0aa82b */ /* 0x000fca000000081a */
[----:B------:R-:W-:Y:S01]  /*2cf0*/  DFMA R24, R24, R28, R24 ;  /* 0x0000001c1818722b */ /* 0x000fe20000000018 */
[----:B------:R-:W-:Y:S02]  /*2d00*/  IMAD.MOV.U32 R29, RZ, RZ, R3 ;  /* 0x000000ffff1d7224 */ /* 0x000fe400078e0003 */
[----:B------:R-:W-:Y:S01]  /*2d10*/  IMAD.MOV.U32 R28, RZ, RZ, R22 ;  /* 0x000000ffff1c7224 */ /* 0x000fe200078e0016 */
[----:B------:R-:W-:Y:S02]  /*2d20*/  @!P0 LOP3.LUT R28, R5, 0x7ff00000, RZ, 0xc0, !PT ;  /* 0x7ff00000051c8812 */ /* 0x000fe400078ec0ff */
[----:B------:R-:W-:Y:S02]  /*2d30*/  @!P2 LOP3.LUT R29, R11, 0x7ff00000, RZ, 0xc0, !PT ;  /* 0x7ff000000b1da812 */ /* 0x000fe400078ec0ff */
[----:B------:R-:W-:Y:S01]  /*2d40*/  DMUL R26, R24, R10 ;  /* 0x0000000a181a7228 */ /* 0x000fe20000000000 */
[----:B------:R-:W-:Y:S02]  /*2d50*/  VIADD R30, R28, 0xffffffff ;  /* 0xffffffff1c1e7836 */ /* 0x000fe40000000000 */
[----:B------:R-:W-:-:S05]  /*2d60*/  VIADD R21, R29, 0xffffffff ;  /* 0xffffffff1d157836 */ /* 0x000fca0000000000 */
[----:B------:R-:W-:Y:S01]  /*2d70*/  DFMA R22, R26, -R4, R10 ;  /* 0x800000041a16722b */ /* 0x000fe2000000000a */
[----:B------:R-:W-:-:S04]  /*2d80*/  ISETP.GT.U32.AND P0, PT, R21, 0x7feffffe, PT ;  /* 0x7feffffe1500780c */ /* 0x000fc80003f04070 */
[----:B------:R-:W-:-:S03]  /*2d90*/  ISETP.GT.U32.OR P0, PT, R30, 0x7feffffe, P0 ;  /* 0x7feffffe1e00780c */ /* 0x000fc60000704470 */
[----:B------:R-:W-:-:S10]  /*2da0*/  DFMA R22, R24, R22, R26 ;  /* 0x000000161816722b */ /* 0x000fd4000000001a */
[----:B------:R-:W-:Y:S05]  /*2db0*/  @P0 BRA `(.L_x_51) ;  /* 0x00000000006c0947 */ /* 0x000fea0003800000 */
[----:B------:R-:W-:-:S04]  /*2dc0*/  LOP3.LUT R24, R7, 0x7ff00000, RZ, 0xc0, !PT ;  /* 0x7ff0000007187812 */ /* 0x000fc800078ec0ff */
[CC--:B------:R-:W-:Y:S02]  /*2dd0*/  VIADDMNMX R8, R3.reuse, -R24.reuse, 0xb9600000, !PT ;  /* 0xb960000003087446 */ /* 0x0c0fe40007800918 */
[----:B------:R-:W-:Y:S02]  /*2de0*/  ISETP.GE.U32.AND P0, PT, R3, R24, PT ;  /* 0x000000180300720c */ /* 0x000fe40003f06070 */
[----:B------:R-:W-:Y:S02]  /*2df0*/  VIMNMX R8, PT, PT, R8, 0x46a00000, PT ;  /* 0x46a0000008087848 */ /* 0x000fe40003fe0100 */
[----:B------:R-:W-:-:S05]  /*2e00*/  SEL R3, R20, 0x63400000, !P0 ;  /* 0x6340000014037807 */ /* 0x000fca0004000000 */
[----:B------:R-:W-:Y:S02]  /*2e10*/  IMAD.IADD R3, R8, 0x1, -R3 ;  /* 0x0000000108037824 */ /* 0x000fe400078e0a03 */
[----:B------:R-:W-:Y:S02]  /*2e20*/  IMAD.MOV.U32 R8, RZ, RZ, RZ ;  /* 0x000000ffff087224 */ /* 0x000fe400078e00ff */
[----:B------:R-:W-:-:S06]  /*2e30*/  VIADD R9, R3, 0x7fe00000 ;  /* 0x7fe0000003097836 */ /* 0x000fcc0000000000 */
[----:B------:R-:W-:-:S10]  /*2e40*/  DMUL R20, R22, R8 ;  /* 0x0000000816147228 */ /* 0x000fd40000000000 */
[----:B------:R-:W-:-:S13]  /*2e50*/  FSETP.GTU.AND P0, PT, |R21|, 1.469367938527859385e-39, PT ;  /* 0x001000001500780b */ /* 0x000fda0003f0c200 */
[----:B------:R-:W-:Y:S05]  /*2e60*/  @P0 BRA `(.L_x_52) ;  /* 0x0000000000940947 */ /* 0x000fea0003800000 */
[----:B------:R-:W-:Y:S01]  /*2e70*/  DFMA R4, R22, -R4, R10 ;  /* 0x800000041604722b */ /* 0x000fe2000000000a */
[----:B------:R-:W-:-:S09]  /*2e80*/  IMAD.MOV.U32 R8, RZ, RZ, RZ ;  /* 0x000000ffff087224 */ /* 0x000fd200078e00ff */
[C---:B------:R-:W-:Y:S02]  /*2e90*/  FSETP.NEU.AND P0, PT, R5.reuse, RZ, PT ;  /* 0x000000ff0500720b */ /* 0x040fe40003f0d000 */
[----:B------:R-:W-:-:S04]  /*2ea0*/  LOP3.LUT R7, R5, 0x80000000, R7, 0x48, !PT ;  /* 0x8000000005077812 */ /* 0x000fc800078e4807 */
[----:B------:R-:W-:-:S07]  /*2eb0*/  LOP3.LUT R9, R7, R9, RZ, 0xfc, !PT ;  /* 0x0000000907097212 */ /* 0x000fce00078efcff */
[----:B------:R-:W-:Y:S05]  /*2ec0*/  @!P0 BRA `(.L_x_52) ;  /* 0x00000000007c8947 */ /* 0x000fea0003800000 */
[C---:B------:R-:W-:Y:S01]  /*2ed0*/  IADD3 R5, PT, PT, -R3.reuse, RZ, RZ ;  /* 0x000000ff03057210 */ /* 0x040fe20007ffe1ff */
[----:B------:R-:W-:Y:S01]  /*2ee0*/  IMAD.MOV.U32 R4, RZ, RZ, RZ ;  /* 0x000000ffff047224 */ /* 0x000fe200078e00ff */
[----:B------:R-:W-:Y:S01]  /*2ef0*/  DMUL.RP R8, R22, R8 ;  /* 0x0000000816087228 */ /* 0x000fe20000008000 */
[----:B------:R-:W-:-:S04]  /*2f00*/  IADD3 R3, PT, PT, -R3, -0x43300000, RZ ;  /* 0xbcd0000003037810 */ /* 0x000fc80007ffe1ff */
[----:B------:R-:W-:-:S05]  /*2f10*/  DFMA R4, R20, -R4, R22 ;  /* 0x800000041404722b */ /* 0x000fca0000000016 */
[----:B------:R-:W-:-:S05]  /*2f20*/  LOP3.LUT R7, R9, R7, RZ, 0x3c, !PT ;  /* 0x0000000709077212 */ /* 0x000fca00078e3cff */
[----:B------:R-:W-:-:S04]  /*2f30*/  FSETP.NEU.AND P0, PT, |R5|, R3, PT ;  /* 0x000000030500720b */ /* 0x000fc80003f0d200 */
[----:B------:R-:W-:Y:S02]  /*2f40*/  FSEL R20, R8, R20, !P0 ;  /* 0x0000001408147208 */ /* 0x000fe40004000000 */
[----:B------:R-:W-:Y:S01]  /*2f50*/  FSEL R21, R7, R21, !P0 ;  /* 0x0000001507157208 */ /* 0x000fe20004000000 */
[----:B------:R-:W-:Y:S06]  /*2f60*/  BRA `(.L_x_52) ;  /* 0x0000000000547947 */ /* 0x000fec0003800000 */
.L_x_51:
[----:B------:R-:W-:-:S14]  /*2f70*/  DSETP.NAN.AND P0, PT, R8, R8, PT ;  /* 0x000000080800722a */ /* 0x000fdc0003f08000 */
[----:B------:R-:W-:Y:S05]  /*2f80*/  @P0 BRA `(.L_x_53) ;  /* 0x0000000000440947 */ /* 0x000fea0003800000 */
[----:B------:R-:W-:-:S14]  /*2f90*/  DSETP.NAN.AND P0, PT, R6, R6, PT ;  /* 0x000000060600722a */ /* 0x000fdc0003f08000 */
[----:B------:R-:W-:Y:S05]  /*2fa0*/  @P0 BRA `(.L_x_54) ;  /* 0x0000000000300947 */ /* 0x000fea0003800000 */
[----:B------:R-:W-:Y:S01]  /*2fb0*/  ISETP.NE.AND P0, PT, R29, R28, PT ;  /* 0x0000001c1d00720c */ /* 0x000fe20003f05270 */
[----:B------:R-:W-:Y:S02]  /*2fc0*/  IMAD.MOV.U32 R20, RZ, RZ, 0x0 ;  /* 0x00000000ff147424 */ /* 0x000fe400078e00ff */
[----:B------:R-:W-:-:S10]  /*2fd0*/  IMAD.MOV.U32 R21, RZ, RZ, -0x80000 ;  /* 0xfff80000ff157424 */ /* 0x000fd400078e00ff */
[----:B------:R-:W-:Y:S05]  /*2fe0*/  @!P0 BRA `(.L_x_52) ;  /* 0x0000000000348947 */ /* 0x000fea0003800000 */
[----:B------:R-:W-:Y:S02]  /*2ff0*/  ISETP.NE.AND P0, PT, R29, 0x7ff00000, PT ;  /* 0x7ff000001d00780c */ /* 0x000fe40003f05270 */
[----:B------:R-:W-:Y:S02]  /*3000*/  LOP3.LUT R21, R9, 0x80000000, R7, 0x48, !PT ;  /* 0x8000000009157812 */ /* 0x000fe400078e4807 */
[----:B------:R-:W-:-:S13]  /*3010*/  ISETP.EQ.OR P0, PT, R28, RZ, !P0 ;  /* 0x000000ff1c00720c */ /* 0x000fda0004702670 */
[----:B------:R-:W-:Y:S01]  /*3020*/  @P0 LOP3.LUT R3, R21, 0x7ff00000, RZ, 0xfc, !PT ;  /* 0x7ff0000015030812 */ /* 0x000fe200078efcff */
[----:B------:R-:W-:Y:S02]  /*3030*/  @!P0 IMAD.MOV.U32 R20, RZ, RZ, RZ ;  /* 0x000000ffff148224 */ /* 0x000fe400078e00ff */
[----:B------:R-:W-:Y:S02]  /*3040*/  @P0 IMAD.MOV.U32 R20, RZ, RZ, RZ ;  /* 0x000000ffff140224 */ /* 0x000fe400078e00ff */
[----:B------:R-:W-:Y:S01]  /*3050*/  @P0 IMAD.MOV.U32 R21, RZ, RZ, R3 ;  /* 0x000000ffff150224 */ /* 0x000fe200078e0003 */
[----:B------:R-:W-:Y:S06]  /*3060*/  BRA `(.L_x_52) ;  /* 0x0000000000147947 */ /* 0x000fec0003800000 */
.L_x_54:
[----:B------:R-:W-:Y:S01]  /*3070*/  LOP3.LUT R21, R7, 0x80000, RZ, 0xfc, !PT ;  /* 0x0008000007157812 */ /* 0x000fe200078efcff */
[----:B------:R-:W-:Y:S01]  /*3080*/  IMAD.MOV.U32 R20, RZ, RZ, R6 ;  /* 0x000000ffff147224 */ /* 0x000fe200078e0006 */
[----:B------:R-:W-:Y:S06]  /*3090*/  BRA `(.L_x_52) ;  /* 0x0000000000087947 */ /* 0x000fec0003800000 */
.L_x_53:
[----:B------:R-:W-:Y:S01]  /*30a0*/  LOP3.LUT R21, R9, 0x80000, RZ, 0xfc, !PT ;  /* 0x0008000009157812 */ /* 0x000fe200078efcff */
[----:B------:R-:W-:-:S07]  /*30b0*/  IMAD.MOV.U32 R20, RZ, RZ, R8 ;  /* 0x000000ffff147224 */ /* 0x000fce00078e0008 */
.L_x_52:
[----:B------:R-:W-:Y:S05]  /*30c0*/  BSYNC.RECONVERGENT B1 ;  /* 0x0000000000017941 */ /* 0x000fea0003800200 */
.L_x_50:
[----:B------:R-:W-:Y:S02]  /*30d0*/  IMAD.MOV.U32 R4, RZ, RZ, R0 ;  /* 0x000000ffff047224 */ /* 0x000fe400078e0000 */
[----:B------:R-:W-:-:S04]  /*30e0*/  IMAD.MOV.U32 R5, RZ, RZ, 0x0 ;  /* 0x00000000ff057424 */ /* 0x000fc800078e00ff */
[----:B------:R-:W-:Y:S05]  /*30f0*/  RET.REL.NODEC R4 `(_Z13nonLocalMeansPdiiidS_) ;  /* 0xffffffcc04c07950 */ /* 0x000fea0003c3ffff */
        .type           $_Z13nonLocalMeansPdiiidS_$__internal_accurate_pow,@function
        .size           $_Z13nonLocalMeansPdiiidS_$__internal_accurate_pow,(.L_x_58 - $_Z13nonLocalMeansPdiiidS_$__internal_accurate_pow)
$_Z13nonLocalMeansPdiiidS_$__internal_accurate_pow:
[----:B------:R-:W-:Y:S01]  /*3100*/  ISETP.GT.U32.AND P0, PT, R3, 0xfffff, PT ;  /* 0x000fffff0300780c */ /* 0x000fe20003f04070 */
[--C-:B------:R-:W-:Y:S01]  /*3110*/  IMAD.MOV.U32 R7, RZ, RZ, R3.reuse ;  /* 0x000000ffff077224 */ /* 0x100fe200078e0003 */
[----:B------:R-:W-:Y:S01]  /*3120*/  UMOV UR22, 0x7d2cafe2 ;  /* 0x7d2cafe200167882 */ /* 0x000fe20000000000 */
[--C-:B------:R-:W-:Y:S01]  /*3130*/  IMAD.MOV.U32 R5, RZ, RZ, R3.reuse ;  /* 0x000000ffff057224 */ /* 0x100fe200078e0003 */
[----:B------:R-:W-:Y:S01]  /*3140*/  UMOV UR23, 0x3eb0f5ff ;  /* 0x3eb0f5ff00177882 */ /* 0x000fe20000000000 */
[----:B------:R-:W-:Y:S01]  /*3150*/  SHF.R.U32.HI R3, RZ, 0x14, R3 ;  /* 0x00000014ff037819 */ /* 0x000fe20000011603 */
[----:B------:R-:W-:Y:S01]  /*3160*/  UMOV UR24, 0x3b39803f ;  /* 0x3b39803f00187882 */ /* 0x000fe20000000000 */
[----:B------:R-:W-:-:S06]  /*3170*/  UMOV UR25, 0x3c7abc9e ;  /* 0x3c7abc9e00197882 */ /* 0x000fcc0000000000 */
[----:B------:R-:W-:-:S10]  /*3180*/  @!P0 DMUL R20, R6, 1.80143985094819840000e+16 ;  /* 0x4350000006148828 */ /* 0x000fd40000000000 */
[----:B------:R-:W-:Y:S01]  /*3190*/  @!P0 MOV R5, R21 ;  /* 0x0000001500058202 */ /* 0x000fe20000000f00 */
[----:B------:R-:W-:Y:S01]  /*31a0*/  @!P0 IMAD.MOV.U32 R6, RZ, RZ, R20 ;  /* 0x000000ffff068224 */ /* 0x000fe200078e0014 */
[----:B------:R-:W-:Y:S02]  /*31b0*/  @!P0 LEA.HI R3, R21, 0xffffffca, RZ, 0xc ;  /* 0xffffffca15038811 */ /* 0x000fe400078f60ff */
[----:B------:R-:W-:Y:S01]  /*31c0*/  LOP3.LUT R5, R5, 0x800fffff, RZ, 0xc0, !PT ;  /* 0x800fffff05057812 */ /* 0x000fe200078ec0ff */
[----:B------:R-:W-:Y:S02]  /*31d0*/  IMAD.MOV.U32 R28, RZ, RZ, R6 ;  /* 0x000000ffff1c7224 */ /* 0x000fe400078e0006 */
[----:B------:R-:W-:Y:S01]  /*31e0*/  IMAD.MOV.U32 R6, RZ, RZ, RZ ;  /* 0x000000ffff067224 */ /* 0x000fe200078e00ff */
[----:B------:R-:W-:-:S04]  /*31f0*/  LOP3.LUT R5, R5, 0x3ff00000, RZ, 0xfc, !PT ;  /* 0x3ff0000005057812 */ /* 0x000fc800078efcff */
[----:B------:R-:W-:Y:S01]  /*3200*/  ISETP.GE.U32.AND P1, PT, R5, 0x3ff6a09f, PT ;  /* 0x3ff6a09f0500780c */ /* 0x000fe20003f26070 */
[----:B------:R-:W-:-:S12]  /*3210*/  IMAD.MOV.U32 R29, RZ, RZ, R5 ;  /* 0x000000ffff1d7224 */ /* 0x000fd800078e0005 */
[----:B------:R-:W-:-:S04]  /*3220*/  @P1 VIADD R5, R29, 0xfff00000 ;  /* 0xfff000001d051836 */ /* 0x000fc80000000000 */
[----:B------:R-:W-:Y:S02]  /*3230*/  @P1 IMAD.MOV.U32 R29, RZ, RZ, R5 ;  /* 0x000000ffff1d1224 */ /* 0x000fe400078e0005 */
[C---:B------:R-:W-:Y:S02]  /*3240*/  VIADD R5, R3.reuse, 0xfffffc01 ;  /* 0xfffffc0103057836 */ /* 0x040fe40000000000 */
[----:B------:R-:W-:Y:S02]  /*3250*/  @P1 VIADD R5, R3, 0xfffffc02 ;  /* 0xfffffc0203051836 */ /* 0x000fe40000000000 */
[C---:B------:R-:W-:Y:S02]  /*3260*/  DADD R30, R28.reuse, 1 ;  /* 0x3ff000001c1e7429 */ /* 0x040fe40000000000 */
[----:B------:R-:W-:-:S04]  /*3270*/  DADD R28, R28, -1 ;  /* 0xbff000001c1c7429 */ /* 0x000fc80000000000 */
[----:B------:R-:W0:Y:S02]  /*3280*/  MUFU.RCP64H R7, R31 ;  /* 0x0000001f00077308 */ /* 0x000e240000001800 */
[----:B0-----:R-:W-:-:S08]  /*3290*/  DFMA R26, -R30, R6, 1 ;  /* 0x3ff000001e1a742b */ /* 0x001fd00000000106 */
[----:B------:R-:W-:-:S08]  /*32a0*/  DFMA R26, R26, R26, R26 ;  /* 0x0000001a1a1a722b */ /* 0x000fd0000000001a */
[----:B------:R-:W-:Y:S01]  /*32b0*/  DFMA R26, R6, R26, R6 ;  /* 0x0000001a061a722b */ /* 0x000fe20000000006 */
[----:B------:R-:W-:Y:S02]  /*32c0*/  IMAD.MOV.U32 R6, RZ, RZ, 0x41ad3b5a ;  /* 0x41ad3b5aff067424 */ /* 0x000fe400078e00ff */
[----:B------:R-:W-:-:S05]  /*32d0*/  IMAD.MOV.U32 R7, RZ, RZ, 0x3ed0f5d2 ;  /* 0x3ed0f5d2ff077424 */ /* 0x000fca00078e00ff */
[----:B------:R-:W-:-:S08]  /*32e0*/  DMUL R32, R28, R26 ;  /* 0x0000001a1c207228 */ /* 0x000fd00000000000 */
[----:B------:R-:W-:-:S08]  /*32f0*/  DFMA R32, R28, R26, R32 ;  /* 0x0000001a1c20722b */ /* 0x000fd00000000020 */
[----:B------:R-:W-:-:S08]  /*3300*/  DMUL R36, R32, R32 ;  /* 0x0000002020247228 */ /* 0x000fd00000000000 */
[----:B------:R-:W-:Y:S01]  /*3310*/  DFMA R6, R36, UR22, R6 ;  /* 0x0000001624067c2b */ /* 0x000fe20008000006 */
[----:B------:R-:W-:Y:S01]  /*3320*/  UMOV UR22, 0x75488a3f ;  /* 0x75488a3f00167882 */ /* 0x000fe20000000000 */
[----:B------:R-:W-:-:S06]  /*3330*/  UMOV UR23, 0x3ef3b20a ;  /* 0x3ef3b20a00177882 */ /* 0x000fcc0000000000 */
[----:B------:R-:W-:Y:S01]  /*3340*/  DFMA R34, R36, R6, UR22 ;  /* 0x0000001624227e2b */ /* 0x000fe20008000006 */
[----:B------:R-:W-:Y:S01]  /*3350*/  UMOV UR22, 0xe4faecd5 ;  /* 0xe4faecd500167882 */ /* 0x000fe20000000000 */
[----:B------:R-:W-:Y:S01]  /*3360*/  UMOV UR23, 0x3f1745cd ;  /* 0x3f1745cd00177882 */ /* 0x000fe20000000000 */
[----:B------:R-:W-:-:S05]  /*3370*/  DADD R6, R28, -R32 ;  /* 0x000000001c067229 */ /* 0x000fca0000000820 */
[----:B------:R-:W-:Y:S01]  /*3380*/  DFMA R34, R36, R34, UR22 ;  /* 0x0000001624227e2b */ /* 0x000fe20008000022 */
[----:B------:R-:W-:Y:S01]  /*3390*/  UMOV UR22, 0x258a578b ;  /* 0x258a578b00167882 */ /* 0x000fe20000000000 */
[----:B------:R-:W-:Y:S01]  /*33a0*/  UMOV UR23, 0x3f3c71c7 ;  /* 0x3f3c71c700177882 */ /* 0x000fe20000000000 */
[----:B------:R-:W-:-:S05]  /*33b0*/  DADD R6, R6, R6 ;  /* 0x0000000006067229 */ /* 0x000fca0000000006 */
[----:B------:R-:W-:Y:S01]  /*33c0*/  DFMA R34, R36, R34, UR22 ;  /* 0x0000001624227e2b */ /* 0x000fe20008000022 */
[----:B------:R-:W-:Y:S01]  /*33d0*/  UMOV UR22, 0x9242b910 ;  /* 0x9242b91000167882 */ /* 0x000fe20000000000 */
[----:B------:R-:W-:Y:S01]  /*33e0*/  UMOV UR23, 0x3f624924 ;  /* 0x3f62492400177882 */ /* 0x000fe20000000000 */
[----:B------:R-:W-:-:S05]  /*33f0*/  DFMA R6, R28, -R32, R6 ;  /* 0x800000201c06722b */ /* 0x000fca0000000006 */
[----:B------:R-:W-:Y:S01]  /*3400*/  DFMA R34, R36, R34, UR22 ;  /* 0x0000001624227e2b */ /* 0x000fe20008000022 */
[----:B------:R-:W-:Y:S01]  /*3410*/  UMOV UR22, 0x99999dfb ;  /* 0x99999dfb00167882 */ /* 0x000fe20000000000 */
[----:B------:R-:W-:Y:S01]  /*3420*/  UMOV UR23, 0x3f899999 ;  /* 0x3f89999900177882 */ /* 0x000fe20000000000 */
[----:B------:R-:W-:Y:S02]  /*3430*/  DMUL R6, R26, R6 ;  /* 0x000000061a067228 */ /* 0x000fe40000000000 */
[----:B------:R-:W-:-:S03]  /*3440*/  DMUL R26, R32, R32 ;  /* 0x00000020201a7228 */ /* 0x000fc60000000000 */
[----:B------:R-:W-:Y:S01]  /*3450*/  DFMA R34, R36, R34, UR22 ;  /* 0x0000001624227e2b */ /* 0x000fe20008000022 */
[----:B------:R-:W-:Y:S01]  /*3460*/  UMOV UR22, 0x55555555 ;  /* 0x5555555500167882 */ /* 0x000fe20000000000 */
[----:B------:R-:W-:-:S03]  /*3470*/  UMOV UR23, 0x3fb55555 ;  /* 0x3fb5555500177882 */ /* 0x000fc60000000000 */
[----:B------:R-:W-:-:S03]  /*3480*/  DMUL R20, R32, R26 ;  /* 0x0000001a20147228 */ /* 0x000fc60000000000 */
[----:B------:R-:W-:-:S08]  /*3490*/  DFMA R30, R36, R34, UR22 ;  /* 0x00000016241e7e2b */ /* 0x000fd00008000022 */
[----:B------:R-:W-:Y:S01]  /*34a0*/  DADD R28, -R30, UR22 ;  /* 0x000000161e1c7e29 */ /* 0x000fe20008000100 */
[----:B------:R-:W-:Y:S01]  /*34b0*/  UMOV UR22, 0xb9e7b0 ;  /* 0x00b9e7b000167882 */ /* 0x000fe20000000000 */
[----:B------:R-:W-:-:S06]  /*34c0*/  UMOV UR23, 0x3c46a4cb ;  /* 0x3c46a4cb00177882 */ /* 0x000fcc0000000000 */
[----:B------:R-:W-:Y:S02]  /*34d0*/  DFMA R28, R36, R34, R28 ;  /* 0x00000022241c722b */ /* 0x000fe4000000001c */
[----:B------:R-:W-:Y:S01]  /*34e0*/  DFMA R34, R32, R32, -R26 ;  /* 0x000000202022722b */ /* 0x000fe2000000081a */
[----:B------:R-:W-:Y:S02]  /*34f0*/  VIADD R37, R7, 0x100000 ;  /* 0x0010000007257836 */ /* 0x000fe40000000000 */
[----:B------:R-:W-:-:S06]  /*3500*/  IMAD.MOV.U32 R36, RZ, RZ, R6 ;  /* 0x000000ffff247224 */ /* 0x000fcc00078e0006 */
[----:B------:R-:W-:Y:S02]  /*3510*/  DFMA R34, R32, R36, R34 ;  /* 0x000000242022722b */ /* 0x000fe40000000022 */
[----:B------:R-:W-:Y:S01]  /*3520*/  DADD R36, R28, -UR22 ;  /* 0x800000161c247e29 */ /* 0x000fe20008000000 */
[----:B------:R-:W-:Y:S01]  /*3530*/  UMOV UR22, 0x80000000 ;  /* 0x8000000000167882 */ /* 0x000fe20000000000 */
[----:B------:R-:W-:Y:S01]  /*3540*/  DFMA R28, R32, R26, -R20 ;  /* 0x0000001a201c722b */ /* 0x000fe20000000814 */
[----:B------:R-:W-:-:S07]  /*3550*/  UMOV UR23, 0x43300000 ;  /* 0x4330000000177882 */ /* 0x000fce0000000000 */
[----:B------:R-:W-:Y:S02]  /*3560*/  DFMA R28, R6, R26, R28 ;  /* 0x0000001a061c722b */ /* 0x000fe4000000001c */
[----:B------:R-:W-:-:S06]  /*3570*/  DADD R26, R30, R36 ;  /* 0x000000001e1a7229 */ /* 0x000fcc0000000024 */
[----:B------:R-:W-:Y:S02]  /*3580*/  DFMA R28, R32, R34, R28 ;  /* 0x00000022201c722b */ /* 0x000fe4000000001c */
[----:B------:R-:W-:Y:S02]  /*3590*/  DADD R34, R30, -R26 ;  /* 0x000000001e227229 */ /* 0x000fe4000000081a */
[----:B------:R-:W-:-:S06]  /*35a0*/  DMUL R30, R26, R20 ;  /* 0x000000141a1e7228 */ /* 0x000fcc0000000000 */
[----:B------:R-:W-:Y:S02]  /*35b0*/  DADD R36, R36, R34 ;  /* 0x0000000024247229 */ /* 0x000fe40000000022 */
[----:B------:R-:W-:-:S08]  /*35c0*/  DFMA R34, R26, R20, -R30 ;  /* 0x000000141a22722b */ /* 0x000fd0000000081e */
[----:B------:R-:W-:-:S08]  /*35d0*/  DFMA R28, R26, R28, R34 ;  /* 0x0000001c1a1c722b */ /* 0x000fd00000000022 */
[----:B------:R-:W-:Y:S01]  /*35e0*/  DFMA R36, R36, R20, R28 ;  /* 0x000000142424722b */ /* 0x000fe2000000001c */
[----:B------:R-:W-:Y:S01]  /*35f0*/  HFMA2 R29, -RZ, RZ, 3.59375, 0 ;  /* 0x43300000ff1d7431 */ /* 0x000fe200000001ff */
[----:B------:R-:W-:-:S06]  /*3600*/  LOP3.LUT R28, R5, 0x80000000, RZ, 0x3c, !PT ;  /* 0x80000000051c7812 */ /* 0x000fcc00078e3cff */
[----:B------:R-:W-:Y:S02]  /*3610*/  DADD R26, R30, R36 ;  /* 0x000000001e1a7229 */ /* 0x000fe40000000024 */
[----:B------:R-:W-:Y:S01]  /*3620*/  DADD R28, R28, -UR22 ;  /* 0x800000161c1c7e29 */ /* 0x000fe20008000000 */
[----:B------:R-:W-:Y:S01]  /*3630*/  UMOV UR22, 0xfefa39ef ;  /* 0xfefa39ef00167882 */ /* 0x000fe20000000000 */
[----:B------:R-:W-:-:S04]  /*3640*/  UMOV UR23, 0x3fe62e42 ;  /* 0x3fe62e4200177882 */ /* 0x000fc80000000000 */
[--C-:B------:R-:W-:Y:S02]  /*3650*/  DADD R20, R32, R26.reuse ;  /* 0x0000000020147229 */ /* 0x100fe4000000001a */
[----:B------:R-:W-:-:S06]  /*3660*/  DADD R30, R30, -R26 ;  /* 0x000000001e1e7229 */ /* 0x000fcc000000081a */
[----:B------:R-:W-:Y:S02]  /*3670*/  DADD R32, R32, -R20 ;  /* 0x0000000020207229 */ /* 0x000fe40000000814 */
[----:B------:R-:W-:-:S06]  /*3680*/  DADD R30, R36, R30 ;  /* 0x00000000241e7229 */ /* 0x000fcc000000001e */
[----:B------:R-:W-:-:S08]  /*3690*/  DADD R32, R26, R32 ;  /* 0x000000001a207229 */ /* 0x000fd00000000020 */
[----:B------:R-:W-:-:S08]  /*36a0*/  DADD R30, R30, R32 ;  /* 0x000000001e1e7229 */ /* 0x000fd00000000020 */
[----:B------:R-:W-:-:S08]  /*36b0*/  DADD R6, R6, R30 ;  /* 0x0000000006067229 */ /* 0x000fd0000000001e */
[----:B------:R-:W-:-:S08]  /*36c0*/  DADD R30, R20, R6 ;  /* 0x00000000141e7229 */ /* 0x000fd00000000006 */
[--C-:B------:R-:W-:Y:S02]  /*36d0*/  DFMA R26, R28, UR22, R30.reuse ;  /* 0x000000161c1a7c2b */ /* 0x100fe4000800001e */
[----:B------:R-:W-:-:S06]  /*36e0*/  DADD R32, R20, -R30 ;  /* 0x0000000014207229 */ /* 0x000fcc000000081e */
[----:B------:R-:W-:Y:S02]  /*36f0*/  DFMA R20, R28, -UR22, R26 ;  /* 0x800000161c147c2b */ /* 0x000fe4000800001a */
[----:B------:R-:W-:-:S06]  /*3700*/  DADD R32, R6, R32 ;  /* 0x0000000006207229 */ /* 0x000fcc0000000020 */
[----:B------:R-:W-:-:S08]  /*3710*/  DADD R20, -R30, R20 ;  /* 0x000000001e147229 */ /* 0x000fd00000000114 */
[----:B------:R-:W-:-:S08]  /*3720*/  DADD R20, R32, -R20 ;  /* 0x0000000020147229 */ /* 0x000fd00000000814 */
[----:B------:R-:W-:-:S08]  /*3730*/  DFMA R28, R28, UR24, R20 ;  /* 0x000000181c1c7c2b */ /* 0x000fd00008000014 */
[----:B------:R-:W-:-:S08]  /*3740*/  DADD R6, R26, R28 ;  /* 0x000000001a067229 */ /* 0x000fd0000000001c */
[----:B------:R-:W-:Y:S02]  /*3750*/  DADD R20, R26, -R6 ;  /* 0x000000001a147229 */ /* 0x000fe40000000806 */
[----:B------:R-:W-:-:S06]  /*3760*/  DMUL R26, R6, 2 ;  /* 0x40000000061a7828 */ /* 0x000fcc0000000000 */
[----:B------:R-:W-:Y:S02]  /*3770*/  DADD R20, R28, R20 ;  /* 0x000000001c147229 */ /* 0x000fe40000000014 */
[----:B------:R-:W-:Y:S01]  /*3780*/  DFMA R6, R6, 2, -R26 ;  /* 0x400000000606782b */ /* 0x000fe2000000081a */
[----:B------:R-:W-:Y:S02]  /*3790*/  IMAD.MOV.U32 R28, RZ, RZ, 0x652b82fe ;  /* 0x652b82feff1c7424 */ /* 0x000fe400078e00ff */
[----:B------:R-:W-:-:S05]  /*37a0*/  IMAD.MOV.U32 R29, RZ, RZ, 0x3ff71547 ;  /* 0x3ff71547ff1d7424 */ /* 0x000fca00078e00ff */
[----:B------:R-:W-:-:S08]  /*37b0*/  DFMA R20, R20, 2, R6 ;  /* 0x400000001414782b */ /* 0x000fd00000000006 */
[----:B------:R-:W-:-:S08]  /*37c0*/  DADD R30, R26, R20 ;  /* 0x000000001a1e7229 */ /* 0x000fd00000000014 */
[----:B------:R-:W-:Y:S02]  /*37d0*/  DFMA R28, R30, R28, 6.75539944105574400000e+15 ;  /* 0x433800001e1c742b */ /* 0x000fe4000000001c */
[----:B------:R-:W-:Y:S01]  /*37e0*/  FSETP.GEU.AND P0, PT, |R31|, 4.1917929649353027344, PT ;  /* 0x4086232b1f00780b */ /* 0x000fe20003f0e200 */
[----:B------:R-:W-:-:S05]  /*37f0*/  DADD R26, R26, -R30 ;  /* 0x000000001a1a7229 */ /* 0x000fca000000081e */
[----:B------:R-:W-:-:S03]  /*3800*/  DADD R6, R28, -6.75539944105574400000e+15 ;  /* 0xc33800001c067429 */ /* 0x000fc60000000000 */
[----:B------:R-:W-:-:S05]  /*3810*/  DADD R20, R20, R26 ;  /* 0x0000000014147229 */ /* 0x000fca000000001a */
        /* <DEDUP_REMOVED lines=35> */
[----:B------:R-:W-:Y:S02]  /*3a50*/  IMAD R27, R28, 0x100000, R7 ;  /* 0x001000001c1b7824 */ /* 0x000fe400078e0207 */
[----:B------:R-:W-:Y:S01]  /*3a60*/  IMAD.MOV.U32 R26, RZ, RZ, R6 ;  /* 0x000000ffff1a7224 */ /* 0x000fe200078e0006 */
[----:B------:R-:W-:Y:S06]  /*3a70*/  @!P0 BRA `(.L_x_55) ;  /* 0x0000000000308947 */ /* 0x000fec0003800000 */
[----:B------:R-:W-:Y:S01]  /*3a80*/  FSETP.GEU.AND P1, PT, |R31|, 4.2275390625, PT ;  /* 0x408748001f00780b */ /* 0x000fe20003f2e200 */
[C---:B------:R-:W-:Y:S02]  /*3a90*/  DADD R26, R30.reuse, +INF ;  /* 0x7ff000001e1a7429 */ /* 0x040fe40000000000 */
[----:B------:R-:W-:-:S08]  /*3aa0*/  DSETP.GEU.AND P0, PT, R30, RZ, PT ;  /* 0x000000ff1e00722a */ /* 0x000fd00003f0e000 */
[----:B------:R-:W-:Y:S02]  /*3ab0*/  FSEL R26, R26, RZ, P0 ;  /* 0x000000ff1a1a7208 */ /* 0x000fe40000000000 */
[----:B------:R-:W-:Y:S02]  /*3ac0*/  @!P1 LEA.HI R3, R28, R28, RZ, 0x1 ;  /* 0x0000001c1c039211 */ /* 0x000fe400078f08ff */
[----:B------:R-:W-:Y:S02]  /*3ad0*/  FSEL R27, R27, RZ, P0 ;  /* 0x000000ff1b1b7208 */ /* 0x000fe40000000000 */
[----:B------:R-:W-:-:S05]  /*3ae0*/  @!P1 SHF.R.S32.HI R3, RZ, 0x1, R3 ;  /* 0x00000001ff039819 */ /* 0x000fca0000011403 */
[----:B------:R-:W-:Y:S02]  /*3af0*/  @!P1 IMAD.IADD R5, R28, 0x1, -R3 ;  /* 0x000000011c059824 */ /* 0x000fe400078e0a03 */
[----:B------:R-:W-:Y:S02]  /*3b00*/  @!P1 IMAD R7, R3, 0x100000, R7 ;  /* 0x0010000003079824 */ /* 0x000fe400078e0207 */
[----:B------:R-:W-:Y:S01]  /*3b10*/  @!P1 IMAD.MOV.U32 R28, RZ, RZ, RZ ;  /* 0x000000ffff1c9224 */ /* 0x000fe200078e00ff */
[----:B------:R-:W-:-:S06]  /*3b20*/  @!P1 LEA R29, R5, 0x3ff00000, 0x14 ;  /* 0x3ff00000051d9811 */ /* 0x000fcc00078ea0ff */
[----:B------:R-:W-:-:S11]  /*3b30*/  @!P1 DMUL R26, R6, R28 ;  /* 0x0000001c061a9228 */ /* 0x000fd60000000000 */
.L_x_55:
[----:B------:R-:W-:Y:S01]  /*3b40*/  DFMA R20, R20, R26, R26 ;  /* 0x0000001a1414722b */ /* 0x000fe2000000001a */
[----:B------:R-:W-:Y:S01]  /*3b50*/  IMAD.MOV.U32 R6, RZ, RZ, R4 ;  /* 0x000000ffff067224 */ /* 0x000fe200078e0004 */
[----:B------:R-:W-:Y:S01]  /*3b60*/  DSETP.NEU.AND P0, PT, |R26|, +INF , PT ;  /* 0x7ff000001a00742a */ /* 0x000fe20003f0d200 */
[----:B------:R-:W-:-:S07]  /*3b70*/  IMAD.MOV.U32 R7, RZ, RZ, 0x0 ;  /* 0x00000000ff077424 */ /* 0x000fce00078e00ff */
[----:B------:R-:W-:Y:S02]  /*3b80*/  FSEL R5, R26, R20, !P0 ;  /* 0x000000141a057208 */ /* 0x000fe40004000000 */
[----:B------:R-:W-:Y:S01]  /*3b90*/  FSEL R3, R27, R21, !P0 ;  /* 0x000000151b037208 */ /* 0x000fe20004000000 */
[----:B------:R-:W-:Y:S06]  /*3ba0*/  RET.REL.NODEC R6 `(_Z13nonLocalMeansPdiiidS_) ;  /* 0xffffffc406147950 */ /* 0x000fec0003c3ffff */
.L_x_56:
[----:B------:R-:W-:-:S00]  /*3bb0*/  BRA `(.L_x_56) ;  /* 0xfffffffc00fc7947 */ /* 0x000fc0000383ffff */
[----:B------:R-:W-:-:S00]  /*3bc0*/  NOP ;  /* 0x0000000000007918 */ /* 0x000fc00000000000 */
        /* <DEDUP_REMOVED lines=11> */
.L_x_58:


//--------------------- .nv.shared.reserved.0     --------------------------
	.section	.nv.shared.reserved.0,"aw",@nobits
	.weak		__nv_reservedSMEM_offset_0_alias
	.size		__nv_reservedSMEM_offset_0_alias, 0, 64
	.other		__nv_reservedSMEM_offset_0_alias,@"STO_CUDA_RESERVED_SHARED STV_DEFAULT"
__nv_reservedSMEM_offset_0_alias:
	.zero		0
	.zero		64


//--------------------- .nv.constant0._Z13nonLocalMeansPdiiidS_ --------------------------
	.section	.nv.constant0._Z13nonLocalMeansPdiiidS_,"a",@progbits
	.sectionflags	@""
	.align	4
.nv.constant0._Z13nonLocalMeansPdiiidS_:
	.zero		936


//--------------------- SYMBOLS --------------------------

	.type		.nv.reservedSmem.offset0,@object
	.size		.nv.reservedSmem.offset0,0x4
